//
// Generated by NVIDIA NVVM Compiler
//
// Compiler Build ID: CL-36424714
// Cuda compilation tools, release 13.0, V13.0.88
// Based on NVVM 20.0.0
//

.version 9.0
.target sm_100
.address_size 64

	// .globl	_Z10gpuCGSolvePPdS_S_S_S_S_i

.visible .entry _Z10gpuCGSolvePPdS_S_S_S_S_i(
	.param .u64 .ptr .align 1 _Z10gpuCGSolvePPdS_S_S_S_S_i_param_0,
	.param .u64 .ptr .align 1 _Z10gpuCGSolvePPdS_S_S_S_S_i_param_1,
	.param .u64 .ptr .align 1 _Z10gpuCGSolvePPdS_S_S_S_S_i_param_2,
	.param .u64 .ptr .align 1 _Z10gpuCGSolvePPdS_S_S_S_S_i_param_3,
	.param .u64 .ptr .align 1 _Z10gpuCGSolvePPdS_S_S_S_S_i_param_4,
	.param .u64 .ptr .align 1 _Z10gpuCGSolvePPdS_S_S_S_S_i_param_5,
	.param .u32 _Z10gpuCGSolvePPdS_S_S_S_S_i_param_6
)
{
	.reg .pred 	%p<65>;
	.reg .b16 	%rs<6>;
	.reg .b32 	%r<126>;
	.reg .b64 	%rd<97>;
	.reg .b64 	%fd<643>;

	ld.param.u64 	%rd27, [_Z10gpuCGSolvePPdS_S_S_S_S_i_param_0];
	ld.param.u64 	%rd29, [_Z10gpuCGSolvePPdS_S_S_S_S_i_param_1];
	ld.param.u64 	%rd28, [_Z10gpuCGSolvePPdS_S_S_S_S_i_param_2];
	ld.param.u64 	%rd30, [_Z10gpuCGSolvePPdS_S_S_S_S_i_param_3];
	ld.param.u64 	%rd31, [_Z10gpuCGSolvePPdS_S_S_S_S_i_param_4];
	ld.param.u64 	%rd32, [_Z10gpuCGSolvePPdS_S_S_S_S_i_param_5];
	ld.param.u32 	%r68, [_Z10gpuCGSolvePPdS_S_S_S_S_i_param_6];
	cvta.to.global.u64 	%rd1, %rd29;
	cvta.to.global.u64 	%rd2, %rd32;
	cvta.to.global.u64 	%rd3, %rd30;
	cvta.to.global.u64 	%rd4, %rd31;
	mov.u32 	%r69, %ctaid.x;
	mov.u32 	%r70, %ntid.x;
	mov.u32 	%r71, %tid.x;
	mad.lo.s32 	%r1, %r69, %r70, %r71;
	setp.ge.s32 	%p1, %r1, %r68;
	@%p1 bra 	$L__BB0_89;
	cvta.to.global.u64 	%rd33, %rd28;
	cvta.to.global.u64 	%rd34, %rd27;
	mul.wide.s32 	%rd35, %r1, 8;
	add.s64 	%rd5, %rd33, %rd35;
	ld.global.f64 	%fd1, [%rd5];
	add.s64 	%rd6, %rd34, %rd35;
	ld.global.u64 	%rd36, [%rd6];
	cvta.to.global.u64 	%rd7, %rd36;
	setp.lt.s32 	%p2, %r68, 1;
	mov.f64 	%fd599, 0d0000000000000000;
	@%p2 bra 	$L__BB0_14;
	add.s32 	%r73, %r68, -1;
	and.b32  	%r2, %r68, 15;
	setp.lt.u32 	%p3, %r73, 15;
	mov.f64 	%fd599, 0d0000000000000000;
	mov.b32 	%r99, 0;
	@%p3 bra 	$L__BB0_5;
	and.b32  	%r99, %r68, 2147483632;
	mov.f64 	%fd599, 0d0000000000000000;
	mov.b32 	%r97, 0;
$L__BB0_4:
	.pragma "nounroll";
	mul.wide.u32 	%rd37, %r97, 8;
	add.s64 	%rd38, %rd7, %rd37;
	ld.global.f64 	%fd95, [%rd38];
	add.s64 	%rd39, %rd1, %rd37;
	ld.global.f64 	%fd96, [%rd39];
	fma.rn.f64 	%fd97, %fd95, %fd96, %fd599;
	ld.global.f64 	%fd98, [%rd38+8];
	ld.global.f64 	%fd99, [%rd39+8];
	fma.rn.f64 	%fd100, %fd98, %fd99, %fd97;
	ld.global.f64 	%fd101, [%rd38+16];
	ld.global.f64 	%fd102, [%rd39+16];
	fma.rn.f64 	%fd103, %fd101, %fd102, %fd100;
	ld.global.f64 	%fd104, [%rd38+24];
	ld.global.f64 	%fd105, [%rd39+24];
	fma.rn.f64 	%fd106, %fd104, %fd105, %fd103;
	ld.global.f64 	%fd107, [%rd38+32];
	ld.global.f64 	%fd108, [%rd39+32];
	fma.rn.f64 	%fd109, %fd107, %fd108, %fd106;
	ld.global.f64 	%fd110, [%rd38+40];
	ld.global.f64 	%fd111, [%rd39+40];
	fma.rn.f64 	%fd112, %fd110, %fd111, %fd109;
	ld.global.f64 	%fd113, [%rd38+48];
	ld.global.f64 	%fd114, [%rd39+48];
	fma.rn.f64 	%fd115, %fd113, %fd114, %fd112;
	ld.global.f64 	%fd116, [%rd38+56];
	ld.global.f64 	%fd117, [%rd39+56];
	fma.rn.f64 	%fd118, %fd116, %fd117, %fd115;
	ld.global.f64 	%fd119, [%rd38+64];
	ld.global.f64 	%fd120, [%rd39+64];
	fma.rn.f64 	%fd121, %fd119, %fd120, %fd118;
	ld.global.f64 	%fd122, [%rd38+72];
	ld.global.f64 	%fd123, [%rd39+72];
	fma.rn.f64 	%fd124, %fd122, %fd123, %fd121;
	ld.global.f64 	%fd125, [%rd38+80];
	ld.global.f64 	%fd126, [%rd39+80];
	fma.rn.f64 	%fd127, %fd125, %fd126, %fd124;
	ld.global.f64 	%fd128, [%rd38+88];
	ld.global.f64 	%fd129, [%rd39+88];
	fma.rn.f64 	%fd130, %fd128, %fd129, %fd127;
	ld.global.f64 	%fd131, [%rd38+96];
	ld.global.f64 	%fd132, [%rd39+96];
	fma.rn.f64 	%fd133, %fd131, %fd132, %fd130;
	ld.global.f64 	%fd134, [%rd38+104];
	ld.global.f64 	%fd135, [%rd39+104];
	fma.rn.f64 	%fd136, %fd134, %fd135, %fd133;
	ld.global.f64 	%fd137, [%rd38+112];
	ld.global.f64 	%fd138, [%rd39+112];
	fma.rn.f64 	%fd139, %fd137, %fd138, %fd136;
	ld.global.f64 	%fd140, [%rd38+120];
	ld.global.f64 	%fd141, [%rd39+120];
	fma.rn.f64 	%fd599, %fd140, %fd141, %fd139;
	add.s32 	%r97, %r97, 16;
	setp.ne.s32 	%p4, %r97, %r99;
	@%p4 bra 	$L__BB0_4;
$L__BB0_5:
	setp.eq.s32 	%p5, %r2, 0;
	@%p5 bra 	$L__BB0_14;
	and.b32  	%r7, %r68, 7;
	setp.lt.u32 	%p6, %r2, 8;
	@%p6 bra 	$L__BB0_8;
	mul.wide.u32 	%rd40, %r99, 8;
	add.s64 	%rd41, %rd7, %rd40;
	ld.global.f64 	%fd143, [%rd41];
	add.s64 	%rd42, %rd1, %rd40;
	ld.global.f64 	%fd144, [%rd42];
	fma.rn.f64 	%fd145, %fd143, %fd144, %fd599;
	ld.global.f64 	%fd146, [%rd41+8];
	ld.global.f64 	%fd147, [%rd42+8];
	fma.rn.f64 	%fd148, %fd146, %fd147, %fd145;
	ld.global.f64 	%fd149, [%rd41+16];
	ld.global.f64 	%fd150, [%rd42+16];
	fma.rn.f64 	%fd151, %fd149, %fd150, %fd148;
	ld.global.f64 	%fd152, [%rd41+24];
	ld.global.f64 	%fd153, [%rd42+24];
	fma.rn.f64 	%fd154, %fd152, %fd153, %fd151;
	ld.global.f64 	%fd155, [%rd41+32];
	ld.global.f64 	%fd156, [%rd42+32];
	fma.rn.f64 	%fd157, %fd155, %fd156, %fd154;
	ld.global.f64 	%fd158, [%rd41+40];
	ld.global.f64 	%fd159, [%rd42+40];
	fma.rn.f64 	%fd160, %fd158, %fd159, %fd157;
	ld.global.f64 	%fd161, [%rd41+48];
	ld.global.f64 	%fd162, [%rd42+48];
	fma.rn.f64 	%fd163, %fd161, %fd162, %fd160;
	ld.global.f64 	%fd164, [%rd41+56];
	ld.global.f64 	%fd165, [%rd42+56];
	fma.rn.f64 	%fd599, %fd164, %fd165, %fd163;
	add.s32 	%r99, %r99, 8;
$L__BB0_8:
	setp.eq.s32 	%p7, %r7, 0;
	@%p7 bra 	$L__BB0_14;
	and.b32  	%r10, %r68, 3;
	setp.lt.u32 	%p8, %r7, 4;
	@%p8 bra 	$L__BB0_11;
	mul.wide.u32 	%rd43, %r99, 8;
	add.s64 	%rd44, %rd7, %rd43;
	ld.global.f64 	%fd167, [%rd44];
	add.s64 	%rd45, %rd1, %rd43;
	ld.global.f64 	%fd168, [%rd45];
	fma.rn.f64 	%fd169, %fd167, %fd168, %fd599;
	ld.global.f64 	%fd170, [%rd44+8];
	ld.global.f64 	%fd171, [%rd45+8];
	fma.rn.f64 	%fd172, %fd170, %fd171, %fd169;
	ld.global.f64 	%fd173, [%rd44+16];
	ld.global.f64 	%fd174, [%rd45+16];
	fma.rn.f64 	%fd175, %fd173, %fd174, %fd172;
	ld.global.f64 	%fd176, [%rd44+24];
	ld.global.f64 	%fd177, [%rd45+24];
	fma.rn.f64 	%fd599, %fd176, %fd177, %fd175;
	add.s32 	%r99, %r99, 4;
$L__BB0_11:
	setp.eq.s32 	%p9, %r10, 0;
	@%p9 bra 	$L__BB0_14;
	mov.b32 	%r102, 0;
$L__BB0_13:
	.pragma "nounroll";
	mul.wide.u32 	%rd46, %r99, 8;
	add.s64 	%rd47, %rd7, %rd46;
	ld.global.f64 	%fd178, [%rd47];
	add.s64 	%rd48, %rd1, %rd46;
	ld.global.f64 	%fd179, [%rd48];
	fma.rn.f64 	%fd599, %fd178, %fd179, %fd599;
	add.s32 	%r99, %r99, 1;
	add.s32 	%r102, %r102, 1;
	setp.ne.s32 	%p10, %r102, %r10;
	@%p10 bra 	$L__BB0_13;
$L__BB0_14:
	setp.lt.s32 	%p11, %r68, 1;
	sub.f64 	%fd181, %fd1, %fd599;
	add.s64 	%rd8, %rd4, %rd35;
	st.global.f64 	[%rd8], %fd181;
	add.s64 	%rd9, %rd3, %rd35;
	st.global.f64 	[%rd9], %fd181;
	bar.sync 	0;
	mov.f64 	%fd642, 0d0000000000000000;
	@%p11 bra 	$L__BB0_27;
	add.s32 	%r77, %r68, -1;
	and.b32  	%r17, %r68, 15;
	setp.lt.u32 	%p12, %r77, 15;
	mov.f64 	%fd642, 0d0000000000000000;
	mov.b32 	%r103, 0;
	@%p12 bra 	$L__BB0_18;
	and.b32  	%r103, %r68, 2147483632;
	mov.f64 	%fd642, 0d0000000000000000;
	mov.b32 	%r108, 0;
$L__BB0_17:
	.pragma "nounroll";
	mul.wide.u32 	%rd50, %r108, 8;
	add.s64 	%rd51, %rd4, %rd50;
	ld.global.f64 	%fd185, [%rd51];
	fma.rn.f64 	%fd186, %fd185, %fd185, %fd642;
	ld.global.f64 	%fd187, [%rd51+8];
	fma.rn.f64 	%fd188, %fd187, %fd187, %fd186;
	ld.global.f64 	%fd189, [%rd51+16];
	fma.rn.f64 	%fd190, %fd189, %fd189, %fd188;
	ld.global.f64 	%fd191, [%rd51+24];
	fma.rn.f64 	%fd192, %fd191, %fd191, %fd190;
	ld.global.f64 	%fd193, [%rd51+32];
	fma.rn.f64 	%fd194, %fd193, %fd193, %fd192;
	ld.global.f64 	%fd195, [%rd51+40];
	fma.rn.f64 	%fd196, %fd195, %fd195, %fd194;
	ld.global.f64 	%fd197, [%rd51+48];
	fma.rn.f64 	%fd198, %fd197, %fd197, %fd196;
	ld.global.f64 	%fd199, [%rd51+56];
	fma.rn.f64 	%fd200, %fd199, %fd199, %fd198;
	ld.global.f64 	%fd201, [%rd51+64];
	fma.rn.f64 	%fd202, %fd201, %fd201, %fd200;
	ld.global.f64 	%fd203, [%rd51+72];
	fma.rn.f64 	%fd204, %fd203, %fd203, %fd202;
	ld.global.f64 	%fd205, [%rd51+80];
	fma.rn.f64 	%fd206, %fd205, %fd205, %fd204;
	ld.global.f64 	%fd207, [%rd51+88];
	fma.rn.f64 	%fd208, %fd207, %fd207, %fd206;
	ld.global.f64 	%fd209, [%rd51+96];
	fma.rn.f64 	%fd210, %fd209, %fd209, %fd208;
	ld.global.f64 	%fd211, [%rd51+104];
	fma.rn.f64 	%fd212, %fd211, %fd211, %fd210;
	ld.global.f64 	%fd213, [%rd51+112];
	fma.rn.f64 	%fd214, %fd213, %fd213, %fd212;
	ld.global.f64 	%fd215, [%rd51+120];
	fma.rn.f64 	%fd642, %fd215, %fd215, %fd214;
	add.s32 	%r108, %r108, 16;
	setp.eq.s32 	%p13, %r108, %r103;
	@%p13 bra 	$L__BB0_18;
	bra.uni 	$L__BB0_17;
$L__BB0_18:
	setp.eq.s32 	%p14, %r17, 0;
	@%p14 bra 	$L__BB0_27;
	and.b32  	%r20, %r68, 7;
	setp.lt.u32 	%p15, %r17, 8;
	@%p15 bra 	$L__BB0_21;
	mul.wide.u32 	%rd52, %r103, 8;
	add.s64 	%rd53, %rd4, %rd52;
	ld.global.f64 	%fd217, [%rd53];
	fma.rn.f64 	%fd218, %fd217, %fd217, %fd642;
	ld.global.f64 	%fd219, [%rd53+8];
	fma.rn.f64 	%fd220, %fd219, %fd219, %fd218;
	ld.global.f64 	%fd221, [%rd53+16];
	fma.rn.f64 	%fd222, %fd221, %fd221, %fd220;
	ld.global.f64 	%fd223, [%rd53+24];
	fma.rn.f64 	%fd224, %fd223, %fd223, %fd222;
	ld.global.f64 	%fd225, [%rd53+32];
	fma.rn.f64 	%fd226, %fd225, %fd225, %fd224;
	ld.global.f64 	%fd227, [%rd53+40];
	fma.rn.f64 	%fd228, %fd227, %fd227, %fd226;
	ld.global.f64 	%fd229, [%rd53+48];
	fma.rn.f64 	%fd230, %fd229, %fd229, %fd228;
	ld.global.f64 	%fd231, [%rd53+56];
	fma.rn.f64 	%fd642, %fd231, %fd231, %fd230;
	add.s32 	%r103, %r103, 8;
$L__BB0_21:
	setp.eq.s32 	%p16, %r20, 0;
	@%p16 bra 	$L__BB0_27;
	and.b32  	%r23, %r68, 3;
	setp.lt.u32 	%p17, %r20, 4;
	@%p17 bra 	$L__BB0_24;
	mul.wide.u32 	%rd54, %r103, 8;
	add.s64 	%rd55, %rd4, %rd54;
	ld.global.f64 	%fd233, [%rd55];
	fma.rn.f64 	%fd234, %fd233, %fd233, %fd642;
	ld.global.f64 	%fd235, [%rd55+8];
	fma.rn.f64 	%fd236, %fd235, %fd235, %fd234;
	ld.global.f64 	%fd237, [%rd55+16];
	fma.rn.f64 	%fd238, %fd237, %fd237, %fd236;
	ld.global.f64 	%fd239, [%rd55+24];
	fma.rn.f64 	%fd642, %fd239, %fd239, %fd238;
	add.s32 	%r103, %r103, 4;
$L__BB0_24:
	setp.eq.s32 	%p18, %r23, 0;
	@%p18 bra 	$L__BB0_27;
	mov.b32 	%r107, 0;
$L__BB0_26:
	.pragma "nounroll";
	mul.wide.u32 	%rd56, %r103, 8;
	add.s64 	%rd57, %rd4, %rd56;
	ld.global.f64 	%fd240, [%rd57];
	fma.rn.f64 	%fd642, %fd240, %fd240, %fd642;
	add.s32 	%r103, %r103, 1;
	add.s32 	%r107, %r107, 1;
	setp.ne.s32 	%p19, %r107, %r23;
	@%p19 bra 	$L__BB0_26;
$L__BB0_27:
	mul.f64 	%fd26, %fd642, 0d3EB0C6F7A0B5ED8D;
	setp.leu.f64 	%p20, %fd642, %fd26;
	@%p20 bra 	$L__BB0_89;
	add.s64 	%rd10, %rd2, %rd35;
	add.s64 	%rd11, %rd1, %rd35;
	add.s32 	%r30, %r68, -1;
	and.b32  	%r31, %r68, 15;
	and.b32  	%r32, %r68, 7;
	and.b32  	%r33, %r68, 2147483632;
	and.b32  	%r34, %r68, 3;
	mov.b32 	%r109, 0;
$L__BB0_29:
	mov.u32 	%r37, %r109;
	mov.f64 	%fd29, %fd642;
	setp.lt.s32 	%p21, %r68, 1;
	ld.global.u64 	%rd59, [%rd6];
	cvta.to.global.u64 	%rd12, %rd59;
	mov.f64 	%fd617, 0d0000000000000000;
	@%p21 bra 	$L__BB0_43;
	setp.lt.u32 	%p22, %r30, 15;
	mov.f64 	%fd617, 0d0000000000000000;
	mov.b32 	%r112, 0;
	@%p22 bra 	$L__BB0_33;
	and.b32  	%r82, %r68, 2147483632;
	neg.s32 	%r110, %r82;
	add.s64 	%rd95, %rd3, 64;
	add.s64 	%rd96, %rd12, 64;
	mov.f64 	%fd617, 0d0000000000000000;
$L__BB0_32:
	.pragma "nounroll";
	ld.global.f64 	%fd245, [%rd96+-64];
	ld.global.f64 	%fd246, [%rd95+-64];
	fma.rn.f64 	%fd247, %fd245, %fd246, %fd617;
	ld.global.f64 	%fd248, [%rd96+-56];
	ld.global.f64 	%fd249, [%rd95+-56];
	fma.rn.f64 	%fd250, %fd248, %fd249, %fd247;
	ld.global.f64 	%fd251, [%rd96+-48];
	ld.global.f64 	%fd252, [%rd95+-48];
	fma.rn.f64 	%fd253, %fd251, %fd252, %fd250;
	ld.global.f64 	%fd254, [%rd96+-40];
	ld.global.f64 	%fd255, [%rd95+-40];
	fma.rn.f64 	%fd256, %fd254, %fd255, %fd253;
	ld.global.f64 	%fd257, [%rd96+-32];
	ld.global.f64 	%fd258, [%rd95+-32];
	fma.rn.f64 	%fd259, %fd257, %fd258, %fd256;
	ld.global.f64 	%fd260, [%rd96+-24];
	ld.global.f64 	%fd261, [%rd95+-24];
	fma.rn.f64 	%fd262, %fd260, %fd261, %fd259;
	ld.global.f64 	%fd263, [%rd96+-16];
	ld.global.f64 	%fd264, [%rd95+-16];
	fma.rn.f64 	%fd265, %fd263, %fd264, %fd262;
	ld.global.f64 	%fd266, [%rd96+-8];
	ld.global.f64 	%fd267, [%rd95+-8];
	fma.rn.f64 	%fd268, %fd266, %fd267, %fd265;
	ld.global.f64 	%fd269, [%rd96];
	ld.global.f64 	%fd270, [%rd95];
	fma.rn.f64 	%fd271, %fd269, %fd270, %fd268;
	ld.global.f64 	%fd272, [%rd96+8];
	ld.global.f64 	%fd273, [%rd95+8];
	fma.rn.f64 	%fd274, %fd272, %fd273, %fd271;
	ld.global.f64 	%fd275, [%rd96+16];
	ld.global.f64 	%fd276, [%rd95+16];
	fma.rn.f64 	%fd277, %fd275, %fd276, %fd274;
	ld.global.f64 	%fd278, [%rd96+24];
	ld.global.f64 	%fd279, [%rd95+24];
	fma.rn.f64 	%fd280, %fd278, %fd279, %fd277;
	ld.global.f64 	%fd281, [%rd96+32];
	ld.global.f64 	%fd282, [%rd95+32];
	fma.rn.f64 	%fd283, %fd281, %fd282, %fd280;
	ld.global.f64 	%fd284, [%rd96+40];
	ld.global.f64 	%fd285, [%rd95+40];
	fma.rn.f64 	%fd286, %fd284, %fd285, %fd283;
	ld.global.f64 	%fd287, [%rd96+48];
	ld.global.f64 	%fd288, [%rd95+48];
	fma.rn.f64 	%fd289, %fd287, %fd288, %fd286;
	ld.global.f64 	%fd290, [%rd96+56];
	ld.global.f64 	%fd291, [%rd95+56];
	fma.rn.f64 	%fd617, %fd290, %fd291, %fd289;
	add.s32 	%r110, %r110, 16;
	add.s64 	%rd96, %rd96, 128;
	add.s64 	%rd95, %rd95, 128;
	setp.ne.s32 	%p23, %r110, 0;
	mov.u32 	%r112, %r33;
	@%p23 bra 	$L__BB0_32;
$L__BB0_33:
	setp.eq.s32 	%p24, %r31, 0;
	@%p24 bra 	$L__BB0_43;
	add.s32 	%r83, %r31, -1;
	setp.lt.u32 	%p25, %r83, 7;
	@%p25 bra 	$L__BB0_36;
	mul.wide.u32 	%rd60, %r112, 8;
	add.s64 	%rd61, %rd12, %rd60;
	ld.global.f64 	%fd293, [%rd61];
	add.s64 	%rd62, %rd3, %rd60;
	ld.global.f64 	%fd294, [%rd62];
	fma.rn.f64 	%fd295, %fd293, %fd294, %fd617;
	ld.global.f64 	%fd296, [%rd61+8];
	ld.global.f64 	%fd297, [%rd62+8];
	fma.rn.f64 	%fd298, %fd296, %fd297, %fd295;
	ld.global.f64 	%fd299, [%rd61+16];
	ld.global.f64 	%fd300, [%rd62+16];
	fma.rn.f64 	%fd301, %fd299, %fd300, %fd298;
	ld.global.f64 	%fd302, [%rd61+24];
	ld.global.f64 	%fd303, [%rd62+24];
	fma.rn.f64 	%fd304, %fd302, %fd303, %fd301;
	ld.global.f64 	%fd305, [%rd61+32];
	ld.global.f64 	%fd306, [%rd62+32];
	fma.rn.f64 	%fd307, %fd305, %fd306, %fd304;
	ld.global.f64 	%fd308, [%rd61+40];
	ld.global.f64 	%fd309, [%rd62+40];
	fma.rn.f64 	%fd310, %fd308, %fd309, %fd307;
	ld.global.f64 	%fd311, [%rd61+48];
	ld.global.f64 	%fd312, [%rd62+48];
	fma.rn.f64 	%fd313, %fd311, %fd312, %fd310;
	ld.global.f64 	%fd314, [%rd61+56];
	ld.global.f64 	%fd315, [%rd62+56];
	fma.rn.f64 	%fd617, %fd314, %fd315, %fd313;
	add.s32 	%r112, %r112, 8;
$L__BB0_36:
	setp.eq.s32 	%p26, %r32, 0;
	@%p26 bra 	$L__BB0_43;
	add.s32 	%r84, %r32, -1;
	setp.lt.u32 	%p27, %r84, 3;
	@%p27 bra 	$L__BB0_39;
	mul.wide.u32 	%rd63, %r112, 8;
	add.s64 	%rd64, %rd12, %rd63;
	ld.global.f64 	%fd317, [%rd64];
	add.s64 	%rd65, %rd3, %rd63;
	ld.global.f64 	%fd318, [%rd65];
	fma.rn.f64 	%fd319, %fd317, %fd318, %fd617;
	ld.global.f64 	%fd320, [%rd64+8];
	ld.global.f64 	%fd321, [%rd65+8];
	fma.rn.f64 	%fd322, %fd320, %fd321, %fd319;
	ld.global.f64 	%fd323, [%rd64+16];
	ld.global.f64 	%fd324, [%rd65+16];
	fma.rn.f64 	%fd325, %fd323, %fd324, %fd322;
	ld.global.f64 	%fd326, [%rd64+24];
	ld.global.f64 	%fd327, [%rd65+24];
	fma.rn.f64 	%fd617, %fd326, %fd327, %fd325;
	add.s32 	%r112, %r112, 4;
$L__BB0_39:
	setp.eq.s32 	%p28, %r34, 0;
	@%p28 bra 	$L__BB0_43;
	setp.eq.s32 	%p29, %r34, 1;
	mul.wide.u32 	%rd66, %r112, 8;
	add.s64 	%rd19, %rd12, %rd66;
	ld.global.f64 	%fd328, [%rd19];
	add.s64 	%rd20, %rd3, %rd66;
	ld.global.f64 	%fd329, [%rd20];
	fma.rn.f64 	%fd617, %fd328, %fd329, %fd617;
	@%p29 bra 	$L__BB0_43;
	setp.eq.s32 	%p30, %r34, 2;
	ld.global.f64 	%fd330, [%rd19+8];
	ld.global.f64 	%fd331, [%rd20+8];
	fma.rn.f64 	%fd617, %fd330, %fd331, %fd617;
	@%p30 bra 	$L__BB0_43;
	ld.global.f64 	%fd332, [%rd19+16];
	ld.global.f64 	%fd333, [%rd20+16];
	fma.rn.f64 	%fd617, %fd332, %fd333, %fd617;
$L__BB0_43:
	st.global.f64 	[%rd10], %fd617;
	bar.sync 	0;
	mov.f64 	%fd625, 0d0000000000000000;
	@%p21 bra 	$L__BB0_57;
	setp.lt.u32 	%p32, %r30, 15;
	mov.f64 	%fd625, 0d0000000000000000;
	mov.b32 	%r116, 0;
	@%p32 bra 	$L__BB0_47;
	mov.f64 	%fd625, 0d0000000000000000;
	mov.b32 	%r114, 0;
$L__BB0_46:
	.pragma "nounroll";
	mul.wide.u32 	%rd67, %r114, 8;
	add.s64 	%rd68, %rd3, %rd67;
	ld.global.f64 	%fd338, [%rd68];
	add.s64 	%rd69, %rd2, %rd67;
	ld.global.f64 	%fd339, [%rd69];
	fma.rn.f64 	%fd340, %fd338, %fd339, %fd625;
	ld.global.f64 	%fd341, [%rd68+8];
	ld.global.f64 	%fd342, [%rd69+8];
	fma.rn.f64 	%fd343, %fd341, %fd342, %fd340;
	ld.global.f64 	%fd344, [%rd68+16];
	ld.global.f64 	%fd345, [%rd69+16];
	fma.rn.f64 	%fd346, %fd344, %fd345, %fd343;
	ld.global.f64 	%fd347, [%rd68+24];
	ld.global.f64 	%fd348, [%rd69+24];
	fma.rn.f64 	%fd349, %fd347, %fd348, %fd346;
	ld.global.f64 	%fd350, [%rd68+32];
	ld.global.f64 	%fd351, [%rd69+32];
	fma.rn.f64 	%fd352, %fd350, %fd351, %fd349;
	ld.global.f64 	%fd353, [%rd68+40];
	ld.global.f64 	%fd354, [%rd69+40];
	fma.rn.f64 	%fd355, %fd353, %fd354, %fd352;
	ld.global.f64 	%fd356, [%rd68+48];
	ld.global.f64 	%fd357, [%rd69+48];
	fma.rn.f64 	%fd358, %fd356, %fd357, %fd355;
	ld.global.f64 	%fd359, [%rd68+56];
	ld.global.f64 	%fd360, [%rd69+56];
	fma.rn.f64 	%fd361, %fd359, %fd360, %fd358;
	ld.global.f64 	%fd362, [%rd68+64];
	ld.global.f64 	%fd363, [%rd69+64];
	fma.rn.f64 	%fd364, %fd362, %fd363, %fd361;
	ld.global.f64 	%fd365, [%rd68+72];
	ld.global.f64 	%fd366, [%rd69+72];
	fma.rn.f64 	%fd367, %fd365, %fd366, %fd364;
	ld.global.f64 	%fd368, [%rd68+80];
	ld.global.f64 	%fd369, [%rd69+80];
	fma.rn.f64 	%fd370, %fd368, %fd369, %fd367;
	ld.global.f64 	%fd371, [%rd68+88];
	ld.global.f64 	%fd372, [%rd69+88];
	fma.rn.f64 	%fd373, %fd371, %fd372, %fd370;
	ld.global.f64 	%fd374, [%rd68+96];
	ld.global.f64 	%fd375, [%rd69+96];
	fma.rn.f64 	%fd376, %fd374, %fd375, %fd373;
	ld.global.f64 	%fd377, [%rd68+104];
	ld.global.f64 	%fd378, [%rd69+104];
	fma.rn.f64 	%fd379, %fd377, %fd378, %fd376;
	ld.global.f64 	%fd380, [%rd68+112];
	ld.global.f64 	%fd381, [%rd69+112];
	fma.rn.f64 	%fd382, %fd380, %fd381, %fd379;
	ld.global.f64 	%fd383, [%rd68+120];
	ld.global.f64 	%fd384, [%rd69+120];
	fma.rn.f64 	%fd625, %fd383, %fd384, %fd382;
	add.s32 	%r114, %r114, 16;
	setp.ne.s32 	%p33, %r114, %r33;
	mov.u32 	%r116, %r33;
	@%p33 bra 	$L__BB0_46;
$L__BB0_47:
	setp.eq.s32 	%p34, %r31, 0;
	@%p34 bra 	$L__BB0_57;
	add.s32 	%r87, %r31, -1;
	setp.lt.u32 	%p35, %r87, 7;
	@%p35 bra 	$L__BB0_50;
	mul.wide.u32 	%rd70, %r116, 8;
	add.s64 	%rd71, %rd3, %rd70;
	ld.global.f64 	%fd386, [%rd71];
	add.s64 	%rd72, %rd2, %rd70;
	ld.global.f64 	%fd387, [%rd72];
	fma.rn.f64 	%fd388, %fd386, %fd387, %fd625;
	ld.global.f64 	%fd389, [%rd71+8];
	ld.global.f64 	%fd390, [%rd72+8];
	fma.rn.f64 	%fd391, %fd389, %fd390, %fd388;
	ld.global.f64 	%fd392, [%rd71+16];
	ld.global.f64 	%fd393, [%rd72+16];
	fma.rn.f64 	%fd394, %fd392, %fd393, %fd391;
	ld.global.f64 	%fd395, [%rd71+24];
	ld.global.f64 	%fd396, [%rd72+24];
	fma.rn.f64 	%fd397, %fd395, %fd396, %fd394;
	ld.global.f64 	%fd398, [%rd71+32];
	ld.global.f64 	%fd399, [%rd72+32];
	fma.rn.f64 	%fd400, %fd398, %fd399, %fd397;
	ld.global.f64 	%fd401, [%rd71+40];
	ld.global.f64 	%fd402, [%rd72+40];
	fma.rn.f64 	%fd403, %fd401, %fd402, %fd400;
	ld.global.f64 	%fd404, [%rd71+48];
	ld.global.f64 	%fd405, [%rd72+48];
	fma.rn.f64 	%fd406, %fd404, %fd405, %fd403;
	ld.global.f64 	%fd407, [%rd71+56];
	ld.global.f64 	%fd408, [%rd72+56];
	fma.rn.f64 	%fd625, %fd407, %fd408, %fd406;
	add.s32 	%r116, %r116, 8;
$L__BB0_50:
	setp.eq.s32 	%p36, %r32, 0;
	@%p36 bra 	$L__BB0_57;
	add.s32 	%r88, %r32, -1;
	setp.lt.u32 	%p37, %r88, 3;
	@%p37 bra 	$L__BB0_53;
	mul.wide.u32 	%rd73, %r116, 8;
	add.s64 	%rd74, %rd3, %rd73;
	ld.global.f64 	%fd410, [%rd74];
	add.s64 	%rd75, %rd2, %rd73;
	ld.global.f64 	%fd411, [%rd75];
	fma.rn.f64 	%fd412, %fd410, %fd411, %fd625;
	ld.global.f64 	%fd413, [%rd74+8];
	ld.global.f64 	%fd414, [%rd75+8];
	fma.rn.f64 	%fd415, %fd413, %fd414, %fd412;
	ld.global.f64 	%fd416, [%rd74+16];
	ld.global.f64 	%fd417, [%rd75+16];
	fma.rn.f64 	%fd418, %fd416, %fd417, %fd415;
	ld.global.f64 	%fd419, [%rd74+24];
	ld.global.f64 	%fd420, [%rd75+24];
	fma.rn.f64 	%fd625, %fd419, %fd420, %fd418;
	add.s32 	%r116, %r116, 4;
$L__BB0_53:
	setp.eq.s32 	%p38, %r34, 0;
	@%p38 bra 	$L__BB0_57;
	setp.eq.s32 	%p39, %r34, 1;
	mul.wide.u32 	%rd76, %r116, 8;
	add.s64 	%rd21, %rd3, %rd76;
	ld.global.f64 	%fd421, [%rd21];
	add.s64 	%rd22, %rd2, %rd76;
	ld.global.f64 	%fd422, [%rd22];
	fma.rn.f64 	%fd625, %fd421, %fd422, %fd625;
	@%p39 bra 	$L__BB0_57;
	setp.eq.s32 	%p40, %r34, 2;
	ld.global.f64 	%fd423, [%rd21+8];
	ld.global.f64 	%fd424, [%rd22+8];
	fma.rn.f64 	%fd625, %fd423, %fd424, %fd625;
	@%p40 bra 	$L__BB0_57;
	ld.global.f64 	%fd425, [%rd21+16];
	ld.global.f64 	%fd426, [%rd22+16];
	fma.rn.f64 	%fd625, %fd425, %fd426, %fd625;
$L__BB0_57:
	div.rn.f64 	%fd58, %fd29, %fd625;
	ld.global.f64 	%fd427, [%rd9];
	ld.global.f64 	%fd428, [%rd11];
	fma.rn.f64 	%fd429, %fd58, %fd427, %fd428;
	st.global.f64 	[%rd11], %fd429;
	bar.sync 	0;
	cvt.u16.u32 	%rs1, %r37;
	mul.lo.s16 	%rs2, %rs1, 23593;
	shl.b16 	%rs3, %rs2, 15;
	shr.u16 	%rs4, %rs2, 1;
	or.b16  	%rs5, %rs4, %rs3;
	setp.lt.u16 	%p41, %rs5, 1311;
	@%p41 bra 	$L__BB0_73;
	ld.global.f64 	%fd59, [%rd5];
	ld.global.u64 	%rd77, [%rd6];
	cvta.to.global.u64 	%rd23, %rd77;
	mov.f64 	%fd633, 0d0000000000000000;
	@%p21 bra 	$L__BB0_72;
	setp.lt.u32 	%p43, %r30, 15;
	mov.f64 	%fd633, 0d0000000000000000;
	mov.b32 	%r120, 0;
	@%p43 bra 	$L__BB0_62;
	mov.f64 	%fd633, 0d0000000000000000;
	mov.b32 	%r118, 0;
$L__BB0_61:
	.pragma "nounroll";
	mul.wide.u32 	%rd78, %r118, 8;
	add.s64 	%rd79, %rd23, %rd78;
	ld.global.f64 	%fd434, [%rd79];
	add.s64 	%rd80, %rd1, %rd78;
	ld.global.f64 	%fd435, [%rd80];
	fma.rn.f64 	%fd436, %fd434, %fd435, %fd633;
	ld.global.f64 	%fd437, [%rd79+8];
	ld.global.f64 	%fd438, [%rd80+8];
	fma.rn.f64 	%fd439, %fd437, %fd438, %fd436;
	ld.global.f64 	%fd440, [%rd79+16];
	ld.global.f64 	%fd441, [%rd80+16];
	fma.rn.f64 	%fd442, %fd440, %fd441, %fd439;
	ld.global.f64 	%fd443, [%rd79+24];
	ld.global.f64 	%fd444, [%rd80+24];
	fma.rn.f64 	%fd445, %fd443, %fd444, %fd442;
	ld.global.f64 	%fd446, [%rd79+32];
	ld.global.f64 	%fd447, [%rd80+32];
	fma.rn.f64 	%fd448, %fd446, %fd447, %fd445;
	ld.global.f64 	%fd449, [%rd79+40];
	ld.global.f64 	%fd450, [%rd80+40];
	fma.rn.f64 	%fd451, %fd449, %fd450, %fd448;
	ld.global.f64 	%fd452, [%rd79+48];
	ld.global.f64 	%fd453, [%rd80+48];
	fma.rn.f64 	%fd454, %fd452, %fd453, %fd451;
	ld.global.f64 	%fd455, [%rd79+56];
	ld.global.f64 	%fd456, [%rd80+56];
	fma.rn.f64 	%fd457, %fd455, %fd456, %fd454;
	ld.global.f64 	%fd458, [%rd79+64];
	ld.global.f64 	%fd459, [%rd80+64];
	fma.rn.f64 	%fd460, %fd458, %fd459, %fd457;
	ld.global.f64 	%fd461, [%rd79+72];
	ld.global.f64 	%fd462, [%rd80+72];
	fma.rn.f64 	%fd463, %fd461, %fd462, %fd460;
	ld.global.f64 	%fd464, [%rd79+80];
	ld.global.f64 	%fd465, [%rd80+80];
	fma.rn.f64 	%fd466, %fd464, %fd465, %fd463;
	ld.global.f64 	%fd467, [%rd79+88];
	ld.global.f64 	%fd468, [%rd80+88];
	fma.rn.f64 	%fd469, %fd467, %fd468, %fd466;
	ld.global.f64 	%fd470, [%rd79+96];
	ld.global.f64 	%fd471, [%rd80+96];
	fma.rn.f64 	%fd472, %fd470, %fd471, %fd469;
	ld.global.f64 	%fd473, [%rd79+104];
	ld.global.f64 	%fd474, [%rd80+104];
	fma.rn.f64 	%fd475, %fd473, %fd474, %fd472;
	ld.global.f64 	%fd476, [%rd79+112];
	ld.global.f64 	%fd477, [%rd80+112];
	fma.rn.f64 	%fd478, %fd476, %fd477, %fd475;
	ld.global.f64 	%fd479, [%rd79+120];
	ld.global.f64 	%fd480, [%rd80+120];
	fma.rn.f64 	%fd633, %fd479, %fd480, %fd478;
	add.s32 	%r118, %r118, 16;
	setp.ne.s32 	%p44, %r118, %r33;
	mov.u32 	%r120, %r33;
	@%p44 bra 	$L__BB0_61;
$L__BB0_62:
	setp.eq.s32 	%p45, %r31, 0;
	@%p45 bra 	$L__BB0_72;
	add.s32 	%r91, %r31, -1;
	setp.lt.u32 	%p46, %r91, 7;
	@%p46 bra 	$L__BB0_65;
	mul.wide.u32 	%rd81, %r120, 8;
	add.s64 	%rd82, %rd23, %rd81;
	ld.global.f64 	%fd482, [%rd82];
	add.s64 	%rd83, %rd1, %rd81;
	ld.global.f64 	%fd483, [%rd83];
	fma.rn.f64 	%fd484, %fd482, %fd483, %fd633;
	ld.global.f64 	%fd485, [%rd82+8];
	ld.global.f64 	%fd486, [%rd83+8];
	fma.rn.f64 	%fd487, %fd485, %fd486, %fd484;
	ld.global.f64 	%fd488, [%rd82+16];
	ld.global.f64 	%fd489, [%rd83+16];
	fma.rn.f64 	%fd490, %fd488, %fd489, %fd487;
	ld.global.f64 	%fd491, [%rd82+24];
	ld.global.f64 	%fd492, [%rd83+24];
	fma.rn.f64 	%fd493, %fd491, %fd492, %fd490;
	ld.global.f64 	%fd494, [%rd82+32];
	ld.global.f64 	%fd495, [%rd83+32];
	fma.rn.f64 	%fd496, %fd494, %fd495, %fd493;
	ld.global.f64 	%fd497, [%rd82+40];
	ld.global.f64 	%fd498, [%rd83+40];
	fma.rn.f64 	%fd499, %fd497, %fd498, %fd496;
	ld.global.f64 	%fd500, [%rd82+48];
	ld.global.f64 	%fd501, [%rd83+48];
	fma.rn.f64 	%fd502, %fd500, %fd501, %fd499;
	ld.global.f64 	%fd503, [%rd82+56];
	ld.global.f64 	%fd504, [%rd83+56];
	fma.rn.f64 	%fd633, %fd503, %fd504, %fd502;
	add.s32 	%r120, %r120, 8;
$L__BB0_65:
	setp.eq.s32 	%p47, %r32, 0;
	@%p47 bra 	$L__BB0_72;
	add.s32 	%r92, %r32, -1;
	setp.lt.u32 	%p48, %r92, 3;
	@%p48 bra 	$L__BB0_68;
	mul.wide.u32 	%rd84, %r120, 8;
	add.s64 	%rd85, %rd23, %rd84;
	ld.global.f64 	%fd506, [%rd85];
	add.s64 	%rd86, %rd1, %rd84;
	ld.global.f64 	%fd507, [%rd86];
	fma.rn.f64 	%fd508, %fd506, %fd507, %fd633;
	ld.global.f64 	%fd509, [%rd85+8];
	ld.global.f64 	%fd510, [%rd86+8];
	fma.rn.f64 	%fd511, %fd509, %fd510, %fd508;
	ld.global.f64 	%fd512, [%rd85+16];
	ld.global.f64 	%fd513, [%rd86+16];
	fma.rn.f64 	%fd514, %fd512, %fd513, %fd511;
	ld.global.f64 	%fd515, [%rd85+24];
	ld.global.f64 	%fd516, [%rd86+24];
	fma.rn.f64 	%fd633, %fd515, %fd516, %fd514;
	add.s32 	%r120, %r120, 4;
$L__BB0_68:
	setp.eq.s32 	%p49, %r34, 0;
	@%p49 bra 	$L__BB0_72;
	setp.eq.s32 	%p50, %r34, 1;
	mul.wide.u32 	%rd87, %r120, 8;
	add.s64 	%rd24, %rd23, %rd87;
	ld.global.f64 	%fd517, [%rd24];
	add.s64 	%rd25, %rd1, %rd87;
	ld.global.f64 	%fd518, [%rd25];
	fma.rn.f64 	%fd633, %fd517, %fd518, %fd633;
	@%p50 bra 	$L__BB0_72;
	setp.eq.s32 	%p51, %r34, 2;
	ld.global.f64 	%fd519, [%rd24+8];
	ld.global.f64 	%fd520, [%rd25+8];
	fma.rn.f64 	%fd633, %fd519, %fd520, %fd633;
	@%p51 bra 	$L__BB0_72;
	ld.global.f64 	%fd521, [%rd24+16];
	ld.global.f64 	%fd522, [%rd25+16];
	fma.rn.f64 	%fd633, %fd521, %fd522, %fd633;
$L__BB0_72:
	sub.f64 	%fd634, %fd59, %fd633;
	bra.uni 	$L__BB0_74;
$L__BB0_73:
	ld.global.f64 	%fd523, [%rd10];
	mul.f64 	%fd524, %fd58, %fd523;
	ld.global.f64 	%fd525, [%rd8];
	sub.f64 	%fd634, %fd525, %fd524;
$L__BB0_74:
	st.global.f64 	[%rd8], %fd634;
	mov.f64 	%fd642, 0d0000000000000000;
	@%p21 bra 	$L__BB0_88;
	setp.lt.u32 	%p53, %r30, 15;
	mov.f64 	%fd642, 0d0000000000000000;
	mov.b32 	%r124, 0;
	@%p53 bra 	$L__BB0_78;
	mov.f64 	%fd642, 0d0000000000000000;
	mov.b32 	%r122, 0;
$L__BB0_77:
	.pragma "nounroll";
	mul.wide.u32 	%rd88, %r122, 8;
	add.s64 	%rd89, %rd4, %rd88;
	ld.global.f64 	%fd530, [%rd89];
	fma.rn.f64 	%fd531, %fd530, %fd530, %fd642;
	ld.global.f64 	%fd532, [%rd89+8];
	fma.rn.f64 	%fd533, %fd532, %fd532, %fd531;
	ld.global.f64 	%fd534, [%rd89+16];
	fma.rn.f64 	%fd535, %fd534, %fd534, %fd533;
	ld.global.f64 	%fd536, [%rd89+24];
	fma.rn.f64 	%fd537, %fd536, %fd536, %fd535;
	ld.global.f64 	%fd538, [%rd89+32];
	fma.rn.f64 	%fd539, %fd538, %fd538, %fd537;
	ld.global.f64 	%fd540, [%rd89+40];
	fma.rn.f64 	%fd541, %fd540, %fd540, %fd539;
	ld.global.f64 	%fd542, [%rd89+48];
	fma.rn.f64 	%fd543, %fd542, %fd542, %fd541;
	ld.global.f64 	%fd544, [%rd89+56];
	fma.rn.f64 	%fd545, %fd544, %fd544, %fd543;
	ld.global.f64 	%fd546, [%rd89+64];
	fma.rn.f64 	%fd547, %fd546, %fd546, %fd545;
	ld.global.f64 	%fd548, [%rd89+72];
	fma.rn.f64 	%fd549, %fd548, %fd548, %fd547;
	ld.global.f64 	%fd550, [%rd89+80];
	fma.rn.f64 	%fd551, %fd550, %fd550, %fd549;
	ld.global.f64 	%fd552, [%rd89+88];
	fma.rn.f64 	%fd553, %fd552, %fd552, %fd551;
	ld.global.f64 	%fd554, [%rd89+96];
	fma.rn.f64 	%fd555, %fd554, %fd554, %fd553;
	ld.global.f64 	%fd556, [%rd89+104];
	fma.rn.f64 	%fd557, %fd556, %fd556, %fd555;
	ld.global.f64 	%fd558, [%rd89+112];
	fma.rn.f64 	%fd559, %fd558, %fd558, %fd557;
	ld.global.f64 	%fd560, [%rd89+120];
	fma.rn.f64 	%fd642, %fd560, %fd560, %fd559;
	add.s32 	%r122, %r122, 16;
	setp.ne.s32 	%p54, %r122, %r33;
	mov.u32 	%r124, %r33;
	@%p54 bra 	$L__BB0_77;
$L__BB0_78:
	setp.eq.s32 	%p55, %r31, 0;
	@%p55 bra 	$L__BB0_88;
	add.s32 	%r95, %r31, -1;
	setp.lt.u32 	%p56, %r95, 7;
	@%p56 bra 	$L__BB0_81;
	mul.wide.u32 	%rd90, %r124, 8;
	add.s64 	%rd91, %rd4, %rd90;
	ld.global.f64 	%fd562, [%rd91];
	fma.rn.f64 	%fd563, %fd562, %fd562, %fd642;
	ld.global.f64 	%fd564, [%rd91+8];
	fma.rn.f64 	%fd565, %fd564, %fd564, %fd563;
	ld.global.f64 	%fd566, [%rd91+16];
	fma.rn.f64 	%fd567, %fd566, %fd566, %fd565;
	ld.global.f64 	%fd568, [%rd91+24];
	fma.rn.f64 	%fd569, %fd568, %fd568, %fd567;
	ld.global.f64 	%fd570, [%rd91+32];
	fma.rn.f64 	%fd571, %fd570, %fd570, %fd569;
	ld.global.f64 	%fd572, [%rd91+40];
	fma.rn.f64 	%fd573, %fd572, %fd572, %fd571;
	ld.global.f64 	%fd574, [%rd91+48];
	fma.rn.f64 	%fd575, %fd574, %fd574, %fd573;
	ld.global.f64 	%fd576, [%rd91+56];
	fma.rn.f64 	%fd642, %fd576, %fd576, %fd575;
	add.s32 	%r124, %r124, 8;
$L__BB0_81:
	setp.eq.s32 	%p57, %r32, 0;
	@%p57 bra 	$L__BB0_88;
	add.s32 	%r96, %r32, -1;
	setp.lt.u32 	%p58, %r96, 3;
	@%p58 bra 	$L__BB0_84;
	mul.wide.u32 	%rd92, %r124, 8;
	add.s64 	%rd93, %rd4, %rd92;
	ld.global.f64 	%fd578, [%rd93];
	fma.rn.f64 	%fd579, %fd578, %fd578, %fd642;
	ld.global.f64 	%fd580, [%rd93+8];
	fma.rn.f64 	%fd581, %fd580, %fd580, %fd579;
	ld.global.f64 	%fd582, [%rd93+16];
	fma.rn.f64 	%fd583, %fd582, %fd582, %fd581;
	ld.global.f64 	%fd584, [%rd93+24];
	fma.rn.f64 	%fd642, %fd584, %fd584, %fd583;
	add.s32 	%r124, %r124, 4;
$L__BB0_84:
	setp.eq.s32 	%p59, %r34, 0;
	@%p59 bra 	$L__BB0_88;
	setp.eq.s32 	%p60, %r34, 1;
	mul.wide.u32 	%rd94, %r124, 8;
	add.s64 	%rd26, %rd4, %rd94;
	ld.global.f64 	%fd585, [%rd26];
	fma.rn.f64 	%fd642, %fd585, %fd585, %fd642;
	@%p60 bra 	$L__BB0_88;
	setp.eq.s32 	%p61, %r34, 2;
	ld.global.f64 	%fd586, [%rd26+8];
	fma.rn.f64 	%fd642, %fd586, %fd586, %fd642;
	@%p61 bra 	$L__BB0_88;
	ld.global.f64 	%fd587, [%rd26+16];
	fma.rn.f64 	%fd642, %fd587, %fd587, %fd642;
$L__BB0_88:
	div.rn.f64 	%fd588, %fd642, %fd29;
	ld.global.f64 	%fd589, [%rd9];
	fma.rn.f64 	%fd590, %fd588, %fd589, %fd634;
	st.global.f64 	[%rd9], %fd590;
	add.s32 	%r109, %r37, 1;
	bar.sync 	0;
	setp.lt.u32 	%p62, %r37, 999;
	setp.gt.f64 	%p63, %fd642, %fd26;
	and.pred  	%p64, %p62, %p63;
	@%p64 bra 	$L__BB0_29;
$L__BB0_89:
	ret;

}


// ===== COMPILED SASS (sm_100) =====

	.target	sm_100

	.elftype	@"ET_EXEC"


//--------------------- .note.nv.tkinfo           --------------------------
	.section	.note.nv.tkinfo,"",@"SHT_NOTE"
	.sectionflags	@"SHF_NOTE_NV_TKINFO"
	.tkinfo
        /*0018*/ 	.word	0x00000002
        /*0030*/ 	.string	""
        /*0030*/ 	.string	"ptxas"
        /*0030*/ 	.string	"Cuda compilation tools, release 13.0, V13.0.88"
        /*0030*/ 	.string	"Build cuda_13.0.r13.0/compiler.36424714_0"
        /*0030*/ 	.string	"-arch sm_100 -m 64 "



//--------------------- .note.nv.cuinfo           --------------------------
	.section	.note.nv.cuinfo,"",@"SHT_NOTE"
	.sectionflags	@"SHF_NOTE_NV_CUINFO"
        /*0018*/ 	.short	0x0002
        /*001a*/ 	.short	0x0064
        /*001c*/ 	.short	0x0082
	.zero		2


//--------------------- .nv.info                  --------------------------
	.section	.nv.info,"",@"SHT_CUDA_INFO"
	.align	4


	//----- nvinfo : EIATTR_REGCOUNT
	.align		4
        /*0000*/ 	.byte	0x04, 0x2f
        /*0002*/ 	.short	(.L_1 - .L_0)
	.align		4
.L_0:
        /*0004*/ 	.word	index@(_Z10gpuCGSolvePPdS_S_S_S_S_i)
        /*0008*/ 	.word	0x00000030


	//----- nvinfo : EIATTR_FRAME_SIZE
	.align		4
.L_1:
        /*000c*/ 	.byte	0x04, 0x11
        /*000e*/ 	.short	(.L_3 - .L_2)
	.align		4
.L_2:
        /*0010*/ 	.word	index@($__internal_0_$__cuda_sm20_div_rn_f64_full)
        /*0014*/ 	.word	0x00000000


	//----- nvinfo : EIATTR_FRAME_SIZE
	.align		4
.L_3:
        /*0018*/ 	.byte	0x04, 0x11
        /*001a*/ 	.short	(.L_5 - .L_4)
	.align		4
.L_4:
        /*001c*/ 	.word	index@(_Z10gpuCGSolvePPdS_S_S_S_S_i)
        /*0020*/ 	.word	0x00000000


	//----- nvinfo : EIATTR_MIN_STACK_SIZE
	.align		4
.L_5:
        /*0024*/ 	.byte	0x04, 0x12
        /*0026*/ 	.short	(.L_7 - .L_6)
	.align		4
.L_6:
        /*0028*/ 	.word	index@(_Z10gpuCGSolvePPdS_S_S_S_S_i)
        /*002c*/ 	.word	0x00000000
.L_7:


//--------------------- .nv.compat                --------------------------
	.section	.nv.compat,"",@"SHT_CUDA_COMPAT_INFO"
	.align	4
        /*0000*/ 	.byte	0x02, 0x09, 0x00, 0x00, 0x02, 0x02, 0x01, 0x00, 0x02, 0x05, 0x05, 0x00, 0x03, 0x07, 0x01, 0x01
        /*0010*/ 	.byte	0x02, 0x03, 0x00, 0x00, 0x02, 0x06, 0x01, 0x00, 0x04, 0x0b, 0x08, 0x00, 0x01, 0x00, 0x00, 0x00
        /*0020*/ 	.byte	0x00, 0x00, 0x00, 0x00


//--------------------- .nv.info._Z10gpuCGSolvePPdS_S_S_S_S_i --------------------------
	.section	.nv.info._Z10gpuCGSolvePPdS_S_S_S_S_i,"",@"SHT_CUDA_INFO"
	.sectionflags	@""
	.align	4


	//----- nvinfo : EIATTR_CUDA_API_VERSION
	.align		4
        /*0000*/ 	.byte	0x04, 0x37
        /*0002*/ 	.short	(.L_9 - .L_8)
.L_8:
        /*0004*/ 	.word	0x00000082


	//----- nvinfo : EIATTR_KPARAM_INFO
	.align		4
.L_9:
        /*0008*/ 	.byte	0x04, 0x17
        /*000a*/ 	.short	(.L_11 - .L_10)
.L_10:
        /*000c*/ 	.word	0x00000000
        /*0010*/ 	.short	0x0006
        /*0012*/ 	.short	0x0030
        /*0014*/ 	.byte	0x00, 0xf0, 0x11, 0x00


	//----- nvinfo : EIATTR_KPARAM_INFO
	.align		4
.L_11:
        /*0018*/ 	.byte	0x04, 0x17
        /*001a*/ 	.short	(.L_13 - .L_12)
.L_12:
        /*001c*/ 	.word	0x00000000
        /*0020*/ 	.short	0x0005
        /*0022*/ 	.short	0x0028
        /*0024*/ 	.byte	0x00, 0xf5, 0x21, 0x00


	//----- nvinfo : EIATTR_KPARAM_INFO
	.align		4
.L_13:
        /*0028*/ 	.byte	0x04, 0x17
        /*002a*/ 	.short	(.L_15 - .L_14)
.L_14:
        /*002c*/ 	.word	0x00000000
        /*0030*/ 	.short	0x0004
        /*0032*/ 	.short	0x0020
        /*0034*/ 	.byte	0x00, 0xf5, 0x21, 0x00


	//----- nvinfo : EIATTR_KPARAM_INFO
	.align		4
.L_15:
        /*0038*/ 	.byte	0x04, 0x17
        /*003a*/ 	.short	(.L_17 - .L_16)
.L_16:
        /*003c*/ 	.word	0x00000000
        /*0040*/ 	.short	0x0003
        /*0042*/ 	.short	0x0018
        /*0044*/ 	.byte	0x00, 0xf5, 0x21, 0x00


	//----- nvinfo : EIATTR_KPARAM_INFO
	.align		4
.L_17:
        /*0048*/ 	.byte	0x04, 0x17
        /*004a*/ 	.short	(.L_19 - .L_18)
.L_18:
        /*004c*/ 	.word	0x00000000
        /*0050*/ 	.short	0x0002
        /*0052*/ 	.short	0x0010
        /*0054*/ 	.byte	0x00, 0xf5, 0x21, 0x00


	//----- nvinfo : EIATTR_KPARAM_INFO
	.align		4
.L_19:
        /*0058*/ 	.byte	0x04, 0x17
        /*005a*/ 	.short	(.L_21 - .L_20)
.L_20:
        /*005c*/ 	.word	0x00000000
        /*0060*/ 	.short	0x0001
        /*0062*/ 	.short	0x0008
        /*0064*/ 	.byte	0x00, 0xf5, 0x21, 0x00


	//----- nvinfo : EIATTR_KPARAM_INFO
	.align		4
.L_21:
        /*0068*/ 	.byte	0x04, 0x17
        /*006a*/ 	.short	(.L_23 - .L_22)
.L_22:
        /*006c*/ 	.word	0x00000000
        /*0070*/ 	.short	0x0000
        /*0072*/ 	.short	0x0000
        /*0074*/ 	.byte	0x00, 0xf5, 0x21, 0x00


	//----- nvinfo : EIATTR_SPARSE_MMA_MASK
	.align		4
.L_23:
        /*0078*/ 	.byte	0x03, 0x50
        /*007a*/ 	.short	0x0000


	//----- nvinfo : EIATTR_MAXREG_COUNT
	.align		4
        /*007c*/ 	.byte	0x03, 0x1b
        /*007e*/ 	.short	0x00ff


	//----- nvinfo : EIATTR_NUM_BARRIERS
	.align		4
        /*0080*/ 	.byte	0x02, 0x4c
        /*0082*/ 	.byte	0x01
	.zero		1


	//----- nvinfo : EIATTR_MERCURY_ISA_VERSION
	.align		4
        /*0084*/ 	.byte	0x03, 0x5f
        /*0086*/ 	.short	0x0101


	//----- nvinfo : EIATTR_VRC_CTA_INIT_COUNT
	.align		4
        /*0088*/ 	.byte	0x02, 0x4a
	.zero		1
	.zero		1


	//----- nvinfo : EIATTR_EXIT_INSTR_OFFSETS
	.align		4
        /*008c*/ 	.byte	0x04, 0x1c
        /*008e*/ 	.short	(.L_25 - .L_24)


	//   ....[0]....
.L_24:
        /*0090*/ 	.word	0x00000070


	//   ....[1]....
        /*0094*/ 	.word	0x00000fe0


	//   ....[2]....
        /*0098*/ 	.word	0x000035e0


	//----- nvinfo : EIATTR_CRS_STACK_SIZE
	.align		4
.L_25:
        /*009c*/ 	.byte	0x04, 0x1e
        /*009e*/ 	.short	(.L_27 - .L_26)
.L_26:
        /*00a0*/ 	.word	0x00000000


	//----- nvinfo : EIATTR_CBANK_PARAM_SIZE
	.align		4
.L_27:
        /*00a4*/ 	.byte	0x03, 0x19
        /*00a6*/ 	.short	0x0034


	//----- nvinfo : EIATTR_PARAM_CBANK
	.align		4
        /*00a8*/ 	.byte	0x04, 0x0a
        /*00aa*/ 	.short	(.L_29 - .L_28)
	.align		4
.L_28:
        /*00ac*/ 	.word	index@(.nv.constant0._Z10gpuCGSolvePPdS_S_S_S_S_i)
        /*00b0*/ 	.short	0x0380
        /*00b2*/ 	.short	0x0034


	//----- nvinfo : EIATTR_SW_WAR
	.align		4
.L_29:
        /*00b4*/ 	.byte	0x04, 0x36
        /*00b6*/ 	.short	(.L_31 - .L_30)
.L_30:
        /*00b8*/ 	.word	0x00000008
.L_31:


//--------------------- .nv.callgraph             --------------------------
	.section	.nv.callgraph,"",@"SHT_CUDA_CALLGRAPH"
	.align	4
	.sectionentsize	8
	.align		4
        /*0000*/ 	.word	0x00000000
	.align		4
        /*0004*/ 	.word	0xffffffff
	.align		4
        /*0008*/ 	.word	0x00000000
	.align		4
        /*000c*/ 	.word	0xfffffffe
	.align		4
        /*0010*/ 	.word	0x00000000
	.align		4
        /*0014*/ 	.word	0xfffffffd
	.align		4
        /*0018*/ 	.word	0x00000000
	.align		4
        /*001c*/ 	.word	0xfffffffc


//--------------------- .text._Z10gpuCGSolvePPdS_S_S_S_S_i --------------------------
	.section	.text._Z10gpuCGSolvePPdS_S_S_S_S_i,"ax",@progbits
	.align	128
        .global         _Z10gpuCGSolvePPdS_S_S_S_S_i
        .type           _Z10gpuCGSolvePPdS_S_S_S_S_i,@function
        .size           _Z10gpuCGSolvePPdS_S_S_S_S_i,(.L_x_43 - _Z10gpuCGSolvePPdS_S_S_S_S_i)
        .other          _Z10gpuCGSolvePPdS_S_S_S_S_i,@"STO_CUDA_ENTRY STV_DEFAULT"
_Z10gpuCGSolvePPdS_S_S_S_S_i:
.text._Z10gpuCGSolvePPdS_S_S_S_S_i:
[----:B------:R-:W-:Y:S01]  /*0000*/  LDC R1, c[0x0][0x37c] ;  /* 0x0000df00ff017b82 */ /* 0x000fe20000000800 */
[----:B------:R-:W0:Y:S07]  /*0010*/  S2R R0, SR_TID.X ;  /* 0x0000000000007919 */ /* 0x000e2e0000002100 */
[----:B------:R-:W0:Y:S08]  /*0020*/  S2UR UR4, SR_CTAID.X ;  /* 0x00000000000479c3 */ /* 0x000e300000002500 */
[----:B------:R-:W0:Y:S08]  /*0030*/  LDC R7, c[0x0][0x360] ;  /* 0x0000d800ff077b82 */ /* 0x000e300000000800 */
[----:B------:R-:W1:Y:S01]  /*0040*/  LDC R40, c[0x0][0x3b0] ;  /* 0x0000ec00ff287b82 */ /* 0x000e620000000800 */
[----:B0-----:R-:W-:-:S05]  /*0050*/  IMAD R7, R7, UR4, R0 ;  /* 0x0000000407077c24 */ /* 0x001fca000f8e0200 */
[----:B-1----:R-:W-:-:S13]  /*0060*/  ISETP.GE.AND P0, PT, R7, R40, PT ;  /* 0x000000280700720c */ /* 0x002fda0003f06270 */
[----:B------:R-:W-:Y:S05]  /*0070*/  @P0 EXIT ;  /* 0x000000000000094d */ /* 0x000fea0003800000 */
[----:B------:R-:W0:Y:S01]  /*0080*/  LDC.64 R20, c[0x0][0x390] ;  /* 0x0000e400ff147b82 */ /* 0x000e220000000a00 */
[----:B------:R-:W1:Y:S07]  /*0090*/  LDCU.64 UR8, c[0x0][0x358] ;  /* 0x00006b00ff0877ac */ /* 0x000e6e0008000a00 */
[----:B------:R-:W2:Y:S01]  /*00a0*/  LDC.64 R18, c[0x0][0x380] ;  /* 0x0000e000ff127b82 */ /* 0x000ea20000000a00 */
[----:B0-----:R-:W-:-:S05]  /*00b0*/  IMAD.WIDE R20, R7, 0x8, R20 ;  /* 0x0000000807147825 */ /* 0x001fca00078e0214 */
[----:B-1----:R0:W5:Y:S01]  /*00c0*/  LDG.E.64 R4, desc[UR8][R20.64] ;  /* 0x0000000814047981 */ /* 0x002162000c1e1b00 */
[C---:B------:R-:W-:Y:S01]  /*00d0*/  ISETP.GE.AND P0, PT, R40.reuse, 0x1, PT ;  /* 0x000000012800780c */ /* 0x040fe20003f06270 */
[----:B------:R-:W-:Y:S01]  /*00e0*/  VIADD R44, R40, 0xffffffff ;  /* 0xffffffff282c7836 */ /* 0x000fe20000000000 */
[----:B------:R-:W-:Y:S01]  /*00f0*/  CS2R R26, SRZ ;  /* 0x00000000001a7805 */ /* 0x000fe2000001ff00 */
[----:B--2---:R-:W-:-:S10]  /*0100*/  IMAD.WIDE R18, R7, 0x8, R18 ;  /* 0x0000000807127825 */ /* 0x004fd400078e0212 */
[----:B0-----:R-:W-:Y:S05]  /*0110*/  @!P0 BRA `(.L_x_0) ;  /* 0x0000000800088947 */ /* 0x001fea0003800000 */
[----:B------:R0:W5:Y:S01]  /*0120*/  LDG.E.64 R8, desc[UR8][R18.64] ;  /* 0x0000000812087981 */ /* 0x000162000c1e1b00 */
[----:B------:R-:W-:Y:S01]  /*0130*/  ISETP.GE.U32.AND P1, PT, R44, 0xf, PT ;  /* 0x0000000f2c00780c */ /* 0x000fe20003f26070 */
[----:B------:R-:W-:Y:S01]  /*0140*/  IMAD.MOV.U32 R3, RZ, RZ, RZ ;  /* 0x000000ffff037224 */ /* 0x000fe200078e00ff */
[----:B------:R-:W-:Y:S02]  /*0150*/  LOP3.LUT R2, R40, 0xf, RZ, 0xc0, !PT ;  /* 0x0000000f28027812 */ /* 0x000fe400078ec0ff */
[----:B------:R-:W-:Y:S02]  /*0160*/  CS2R R26, SRZ ;  /* 0x00000000001a7805 */ /* 0x000fe4000001ff00 */
[----:B------:R-:W-:-:S07]  /*0170*/  ISETP.NE.AND P2, PT, R2, RZ, PT ;  /* 0x000000ff0200720c */ /* 0x000fce0003f45270 */
[----:B0-----:R-:W-:Y:S06]  /*0180*/  @!P1 BRA `(.L_x_1) ;  /* 0x0000000000e49947 */ /* 0x001fec0003800000 */
[----:B------:R-:W-:Y:S01]  /*0190*/  LOP3.LUT R3, R40, 0x7ffffff0, RZ, 0xc0, !PT ;  /* 0x7ffffff028037812 */ /* 0x000fe200078ec0ff */
[----:B------:R-:W-:Y:S01]  /*01a0*/  IMAD.MOV.U32 R0, RZ, RZ, RZ ;  /* 0x000000ffff007224 */ /* 0x000fe200078e00ff */
[----:B------:R-:W-:-:S07]  /*01b0*/  CS2R R26, SRZ ;  /* 0x00000000001a7805 */ /* 0x000fce000001ff00 */
.L_x_2:
[----:B------:R-:W0:Y:S01]  /*01c0*/  LDC.64 R10, c[0x0][0x388] ;  /* 0x0000e200ff0a7b82 */ /* 0x000e220000000a00 */
[----:B-----5:R-:W-:-:S05]  /*01d0*/  IMAD.WIDE.U32 R42, R0, 0x8, R8 ;  /* 0x00000008002a7825 */ /* 0x020fca00078e0008 */
[----:B------:R-:W2:Y:S04]  /*01e0*/  LDG.E.64 R22, desc[UR8][R42.64] ;  /* 0x000000082a167981 */ /* 0x000ea8000c1e1b00 */
[----:B------:R-:W3:Y:S04]  /*01f0*/  LDG.E.64 R16, desc[UR8][R42.64+0x8] ;  /* 0x000008082a107981 */ /* 0x000ee8000c1e1b00 */
[----:B------:R-:W4:Y:S04]  /*0200*/  LDG.E.64 R24, desc[UR8][R42.64+0x10] ;  /* 0x000010082a187981 */ /* 0x000f28000c1e1b00 */
[----:B------:R-:W4:Y:S04]  /*0210*/  LDG.E.64 R28, desc[UR8][R42.64+0x18] ;  /* 0x000018082a1c7981 */ /* 0x000f28000c1e1b00 */
[----:B------:R-:W4:Y:S01]  /*0220*/  LDG.E.64 R32, desc[UR8][R42.64+0x20] ;  /* 0x000020082a207981 */ /* 0x000f22000c1e1b00 */
[----:B0-----:R-:W-:-:S03]  /*0230*/  IMAD.WIDE.U32 R10, R0, 0x8, R10 ;  /* 0x00000008000a7825 */ /* 0x001fc600078e000a */
[----:B------:R-:W4:Y:S04]  /*0240*/  LDG.E.64 R38, desc[UR8][R42.64+0x78] ;  /* 0x000078082a267981 */ /* 0x000f28000c1e1b00 */
[----:B------:R-:W2:Y:S04]  /*0250*/  LDG.E.64 R12, desc[UR8][R10.64] ;  /* 0x000000080a0c7981 */ /* 0x000ea8000c1e1b00 */
[----:B------:R-:W3:Y:S04]  /*0260*/  LDG.E.64 R30, desc[UR8][R10.64+0x8] ;  /* 0x000008080a1e7981 */ /* 0x000ee8000c1e1b00 */
[----:B------:R-:W4:Y:S04]  /*0270*/  LDG.E.64 R36, desc[UR8][R10.64+0x10] ;  /* 0x000010080a247981 */ /* 0x000f28000c1e1b00 */
[----:B------:R-:W4:Y:S04]  /*0280*/  LDG.E.64 R34, desc[UR8][R10.64+0x18] ;  /* 0x000018080a227981 */ /* 0x000f28000c1e1b00 */
[----:B------:R-:W4:Y:S01]  /*0290*/  LDG.E.64 R14, desc[UR8][R10.64+0x20] ;  /* 0x000020080a0e7981 */ /* 0x000f22000c1e1b00 */
[----:B--2---:R-:W-:-:S03]  /*02a0*/  DFMA R26, R22, R12, R26 ;  /* 0x0000000c161a722b */ /* 0x004fc6000000001a */
[----:B------:R-:W2:Y:S04]  /*02b0*/  LDG.E.64 R12, desc[UR8][R42.64+0x28] ;  /* 0x000028082a0c7981 */ /* 0x000ea8000c1e1b00 */
[----:B------:R-:W2:Y:S01]  /*02c0*/  LDG.E.64 R22, desc[UR8][R10.64+0x28] ;  /* 0x000028080a167981 */ /* 0x000ea2000c1e1b00 */
[----:B---3--:R-:W-:-:S03]  /*02d0*/  DFMA R30, R16, R30, R26 ;  /* 0x0000001e101e722b */ /* 0x008fc6000000001a */
[----:B------:R-:W3:Y:S04]  /*02e0*/  LDG.E.64 R16, desc[UR8][R42.64+0x30] ;  /* 0x000030082a107981 */ /* 0x000ee8000c1e1b00 */
[----:B------:R-:W3:Y:S01]  /*02f0*/  LDG.E.64 R26, desc[UR8][R10.64+0x30] ;  /* 0x000030080a1a7981 */ /* 0x000ee2000c1e1b00 */
[----:B----4-:R-:W-:-:S03]  /*0300*/  DFMA R36, R24, R36, R30 ;  /* 0x000000241824722b */ /* 0x010fc6000000001e */
[----:B------:R-:W4:Y:S04]  /*0310*/  LDG.E.64 R24, desc[UR8][R42.64+0x38] ;  /* 0x000038082a187981 */ /* 0x000f28000c1e1b00 */
[----:B------:R-:W4:Y:S01]  /*0320*/  LDG.E.64 R30, desc[UR8][R10.64+0x38] ;  /* 0x000038080a1e7981 */ /* 0x000f22000c1e1b00 */
[----:B------:R-:W-:-:S03]  /*0330*/  DFMA R34, R28, R34, R36 ;  /* 0x000000221c22722b */ /* 0x000fc60000000024 */
[----:B------:R-:W4:Y:S04]  /*0340*/  LDG.E.64 R28, desc[UR8][R42.64+0x40] ;  /* 0x000040082a1c7981 */ /* 0x000f28000c1e1b00 */
[----:B------:R-:W4:Y:S01]  /*0350*/  LDG.E.64 R36, desc[UR8][R10.64+0x40] ;  /* 0x000040080a247981 */ /* 0x000f22000c1e1b00 */
[----:B------:R-:W-:-:S03]  /*0360*/  DFMA R14, R32, R14, R34 ;  /* 0x0000000e200e722b */ /* 0x000fc60000000022 */
        /* <DEDUP_REMOVED lines=16> */
[----:B------:R-:W4:Y:S04]  /*0470*/  LDG.E.64 R36, desc[UR8][R10.64+0x70] ;  /* 0x000070080a247981 */ /* 0x000f28000c1e1b00 */
[----:B------:R-:W4:Y:S01]  /*0480*/  LDG.E.64 R10, desc[UR8][R10.64+0x78] ;  /* 0x000078080a0a7981 */ /* 0x000f22000c1e1b00 */
[----:B------:R-:W-:-:S05]  /*0490*/  VIADD R0, R0, 0x10 ;  /* 0x0000001000007836 */ /* 0x000fca0000000000 */
[----:B------:R-:W-:Y:S01]  /*04a0*/  ISETP.NE.AND P1, PT, R0, R3, PT ;  /* 0x000000030000720c */ /* 0x000fe20003f25270 */
[----:B--2---:R-:W-:-:S08]  /*04b0*/  DFMA R12, R12, R14, R32 ;  /* 0x0000000e0c0c722b */ /* 0x004fd00000000020 */
[----:B---3--:R-:W-:-:S08]  /*04c0*/  DFMA R12, R16, R22, R12 ;  /* 0x00000016100c722b */ /* 0x008fd0000000000c */
[----:B----4-:R-:W-:-:S08]  /*04d0*/  DFMA R12, R24, R26, R12 ;  /* 0x0000001a180c722b */ /* 0x010fd0000000000c */
[----:B------:R-:W-:-:S08]  /*04e0*/  DFMA R12, R28, R30, R12 ;  /* 0x0000001e1c0c722b */ /* 0x000fd0000000000c */
[----:B------:R-:W-:-:S08]  /*04f0*/  DFMA R12, R34, R36, R12 ;  /* 0x00000024220c722b */ /* 0x000fd0000000000c */
[----:B------:R-:W-:Y:S01]  /*0500*/  DFMA R26, R38, R10, R12 ;  /* 0x0000000a261a722b */ /* 0x000fe2000000000c */
[----:B------:R-:W-:Y:S10]  /*0510*/  @P1 BRA `(.L_x_2) ;  /* 0xfffffffc00281947 */ /* 0x000ff4000383ffff */
.L_x_1:
[----:B------:R-:W-:Y:S05]  /*0520*/  @!P2 BRA `(.L_x_0) ;  /* 0x000000040004a947 */ /* 0x000fea0003800000 */
[----:B------:R-:W-:Y:S02]  /*0530*/  ISETP.GE.U32.AND P1, PT, R2, 0x8, PT ;  /* 0x000000080200780c */ /* 0x000fe40003f26070 */
[----:B------:R-:W-:-:S04]  /*0540*/  LOP3.LUT R0, R40, 0x7, RZ, 0xc0, !PT ;  /* 0x0000000728007812 */ /* 0x000fc800078ec0ff */
[----:B------:R-:W-:-:S07]  /*0550*/  ISETP.NE.AND P2, PT, R0, RZ, PT ;  /* 0x000000ff0000720c */ /* 0x000fce0003f45270 */
[----:B------:R-:W-:Y:S06]  /*0560*/  @!P1 BRA `(.L_x_3) ;  /* 0x0000000000709947 */ /* 0x000fec0003800000 */
        /* <DEDUP_REMOVED lines=19> */
[----:B------:R-:W3:Y:S04]  /*06a0*/  LDG.E.64 R38, desc[UR8][R28.64+0x30] ;  /* 0x000030081c267981 */ /* 0x000ee8000c1e1b00 */
[----:B------:R-:W3:Y:S01]  /*06b0*/  LDG.E.64 R28, desc[UR8][R28.64+0x38] ;  /* 0x000038081c1c7981 */ /* 0x000ee2000c1e1b00 */
[----:B----4-:R-:W-:-:S08]  /*06c0*/  DFMA R22, R22, R24, R34 ;  /* 0x000000181616722b */ /* 0x010fd00000000022 */
[----:B------:R-:W-:-:S08]  /*06d0*/  DFMA R14, R14, R16, R22 ;  /* 0x000000100e0e722b */ /* 0x000fd00000000016 */
[----:B------:R-:W-:Y:S01]  /*06e0*/  DFMA R10, R10, R12, R14 ;  /* 0x0000000c0a0a722b */ /* 0x000fe2000000000e */
[----:B------:R-:W-:-:S07]  /*06f0*/  VIADD R3, R3, 0x8 ;  /* 0x0000000803037836 */ /* 0x000fce0000000000 */
[----:B--2---:R-:W-:-:S08]  /*0700*/  DFMA R10, R26, R32, R10 ;  /* 0x000000201a0a722b */ /* 0x004fd0000000000a */
[----:B---3--:R-:W-:-:S08]  /*0710*/  DFMA R10, R36, R38, R10 ;  /* 0x00000026240a722b */ /* 0x008fd0000000000a */
[----:B------:R-:W-:-:S11]  /*0720*/  DFMA R26, R42, R28, R10 ;  /* 0x0000001c2a1a722b */ /* 0x000fd6000000000a */
.L_x_3:
        /* <DEDUP_REMOVED lines=9> */
[----:B------:R-:W4:Y:S01]  /*07c0*/  LDG.E.64 R32, desc[UR8][R10.64+0x18] ;  /* 0x000018080a207981 */ /* 0x000f22000c1e1b00 */
[----:B0-----:R-:W-:-:S03]  /*07d0*/  IMAD.WIDE.U32 R14, R3, 0x8, R12 ;  /* 0x00000008030e7825 */ /* 0x001fc600078e000c */
[----:B------:R-:W2:Y:S04]  /*07e0*/  LDG.E.64 R12, desc[UR8][R10.64] ;  /* 0x000000080a0c7981 */ /* 0x000ea8000c1e1b00 */
[----:B------:R-:W2:Y:S04]  /*07f0*/  LDG.E.64 R16, desc[UR8][R14.64] ;  /* 0x000000080e107981 */ /* 0x000ea8000c1e1b00 */
[----:B------:R-:W3:Y:S04]  /*0800*/  LDG.E.64 R24, desc[UR8][R14.64+0x8] ;  /* 0x000008080e187981 */ /* 0x000ee8000c1e1b00 */
[----:B------:R-:W4:Y:S04]  /*0810*/  LDG.E.64 R30, desc[UR8][R14.64+0x10] ;  /* 0x000010080e1e7981 */ /* 0x000f28000c1e1b00 */
[----:B------:R-:W4:Y:S01]  /*0820*/  LDG.E.64 R34, desc[UR8][R14.64+0x18] ;  /* 0x000018080e227981 */ /* 0x000f22000c1e1b00 */
[----:B------:R-:W-:Y:S01]  /*0830*/  VIADD R3, R3, 0x4 ;  /* 0x0000000403037836 */ /* 0x000fe20000000000 */
[----:B--2---:R-:W-:-:S08]  /*0840*/  DFMA R12, R12, R16, R26 ;  /* 0x000000100c0c722b */ /* 0x004fd0000000001a */
[----:B---3--:R-:W-:-:S08]  /*0850*/  DFMA R12, R22, R24, R12 ;  /* 0x00000018160c722b */ /* 0x008fd0000000000c */
[----:B----4-:R-:W-:-:S08]  /*0860*/  DFMA R12, R28, R30, R12 ;  /* 0x0000001e1c0c722b */ /* 0x010fd0000000000c */
[----:B------:R-:W-:-:S11]  /*0870*/  DFMA R26, R32, R34, R12 ;  /* 0x00000022201a722b */ /* 0x000fd6000000000c */
.L_x_4:
[----:B------:R-:W-:Y:S05]  /*0880*/  @!P2 BRA `(.L_x_0) ;  /* 0x00000000002ca947 */ /* 0x000fea0003800000 */
[----:B------:R-:W0:Y:S01]  /*0890*/  LDC.64 R14, c[0x0][0x388] ;  /* 0x0000e200ff0e7b82 */ /* 0x000e220000000a00 */
[----:B------:R-:W-:-:S05]  /*08a0*/  UMOV UR4, URZ ;  /* 0x000000ff00047c82 */ /* 0x000fca0008000000 */
.L_x_5:
[----:B-----5:R-:W-:-:S04]  /*08b0*/  IMAD.WIDE.U32 R10, R3, 0x8, R8 ;  /* 0x00000008030a7825 */ /* 0x020fc800078e0008 */
[C---:B0-----:R-:W-:Y:S02]  /*08c0*/  IMAD.WIDE.U32 R12, R3.reuse, 0x8, R14 ;  /* 0x00000008030c7825 */ /* 0x041fe400078e000e */
[----:B------:R-:W2:Y:S04]  /*08d0*/  LDG.E.64 R10, desc[UR8][R10.64] ;  /* 0x000000080a0a7981 */ /* 0x000ea8000c1e1b00 */
[----:B------:R-:W2:Y:S01]  /*08e0*/  LDG.E.64 R12, desc[UR8][R12.64] ;  /* 0x000000080c0c7981 */ /* 0x000ea2000c1e1b00 */
[----:B------:R-:W-:Y:S01]  /*08f0*/  UIADD3 UR4, UPT, UPT, UR4, 0x1, URZ ;  /* 0x0000000104047890 */ /* 0x000fe2000fffe0ff */
[----:B------:R-:W-:-:S05]  /*0900*/  VIADD R3, R3, 0x1 ;  /* 0x0000000103037836 */ /* 0x000fca0000000000 */
[----:B------:R-:W-:Y:S01]  /*0910*/  ISETP.NE.AND P1, PT, R2, UR4, PT ;  /* 0x0000000402007c0c */ /* 0x000fe2000bf25270 */
[----:B--2---:R-:W-:-:S12]  /*0920*/  DFMA R26, R10, R12, R26 ;  /* 0x0000000c0a1a722b */ /* 0x004fd8000000001a */
[----:B------:R-:W-:Y:S05]  /*0930*/  @P1 BRA `(.L_x_5) ;  /* 0xfffffffc00dc1947 */ /* 0x000fea000383ffff */
.L_x_0:
[----:B------:R-:W0:Y:S01]  /*0940*/  LDC.64 R2, c[0x0][0x3a0] ;  /* 0x0000e800ff027b82 */ /* 0x000e220000000a00 */
[----:B-----5:R-:W-:Y:S01]  /*0950*/  DADD R4, R4, -R26 ;  /* 0x0000000004047229 */ /* 0x020fe2000000081a */
[----:B------:R-:W-:-:S06]  /*0960*/  CS2R R12, SRZ ;  /* 0x00000000000c7805 */ /* 0x000fcc000001ff00 */
[----:B------:R-:W1:Y:S01]  /*0970*/  LDC.64 R14, c[0x0][0x398] ;  /* 0x0000e600ff0e7b82 */ /* 0x000e620000000a00 */
[----:B0-----:R-:W-:-:S05]  /*0980*/  IMAD.WIDE R16, R7, 0x8, R2 ;  /* 0x0000000807107825 */ /* 0x001fca00078e0202 */
[----:B------:R0:W-:Y:S01]  /*0990*/  STG.E.64 desc[UR8][R16.64], R4 ;  /* 0x0000000410007986 */ /* 0x0001e2000c101b08 */
[----:B-1----:R-:W-:-:S05]  /*09a0*/  IMAD.WIDE R14, R7, 0x8, R14 ;  /* 0x00000008070e7825 */ /* 0x002fca00078e020e */
[----:B------:R0:W-:Y:S01]  /*09b0*/  STG.E.64 desc[UR8][R14.64], R4 ;  /* 0x000000040e007986 */ /* 0x0001e2000c101b08 */
[----:B------:R-:W-:Y:S06]  /*09c0*/  BAR.SYNC.DEFER_BLOCKING 0x0 ;  /* 0x0000000000007b1d */ /* 0x000fec0000010000 */
[----:B------:R-:W-:Y:S05]  /*09d0*/  @!P0 BRA `(.L_x_6) ;  /* 0x0000000400708947 */ /* 0x000fea0003800000 */
[----:B------:R-:W-:Y:S01]  /*09e0*/  ISETP.GE.U32.AND P0, PT, R44, 0xf, PT ;  /* 0x0000000f2c00780c */ /* 0x000fe20003f06070 */
[----:B------:R-:W-:Y:S01]  /*09f0*/  IMAD.MOV.U32 R41, RZ, RZ, RZ ;  /* 0x000000ffff297224 */ /* 0x000fe200078e00ff */
[----:B------:R-:W-:Y:S02]  /*0a00*/  LOP3.LUT R6, R40, 0xf, RZ, 0xc0, !PT ;  /* 0x0000000f28067812 */ /* 0x000fe400078ec0ff */
[----:B------:R-:W-:Y:S02]  /*0a10*/  CS2R R12, SRZ ;  /* 0x00000000000c7805 */ /* 0x000fe4000001ff00 */
[----:B------:R-:W-:-:S07]  /*0a20*/  ISETP.NE.AND P1, PT, R6, RZ, PT ;  /* 0x000000ff0600720c */ /* 0x000fce0003f25270 */
[----:B------:R-:W-:Y:S06]  /*0a30*/  @!P0 BRA `(.L_x_7) ;  /* 0x00000000009c8947 */ /* 0x000fec0003800000 */
[----:B------:R-:W-:Y:S01]  /*0a40*/  LOP3.LUT R41, R40, 0x7ffffff0, RZ, 0xc0, !PT ;  /* 0x7ffffff028297812 */ /* 0x000fe200078ec0ff */
[----:B------:R-:W-:Y:S01]  /*0a50*/  IMAD.MOV.U32 R0, RZ, RZ, RZ ;  /* 0x000000ffff007224 */ /* 0x000fe200078e00ff */
[----:B------:R-:W-:-:S07]  /*0a60*/  CS2R R12, SRZ ;  /* 0x00000000000c7805 */ /* 0x000fce000001ff00 */
.L_x_8:
[----:B------:R-:W-:-:S05]  /*0a70*/  IMAD.WIDE.U32 R30, R0, 0x8, R2 ;  /* 0x00000008001e7825 */ /* 0x000fca00078e0002 */
[----:B------:R-:W2:Y:S04]  /*0a80*/  LDG.E.64 R32, desc[UR8][R30.64] ;  /* 0x000000081e207981 */ /* 0x000ea8000c1e1b00 */
[----:B------:R-:W3:Y:S04]  /*0a90*/  LDG.E.64 R34, desc[UR8][R30.64+0x8] ;  /* 0x000008081e227981 */ /* 0x000ee8000c1e1b00 */
[----:B------:R-:W4:Y:S04]  /*0aa0*/  LDG.E.64 R38, desc[UR8][R30.64+0x10] ;  /* 0x000010081e267981 */ /* 0x000f28000c1e1b00 */
[----:B------:R-:W5:Y:S04]  /*0ab0*/  LDG.E.64 R36, desc[UR8][R30.64+0x18] ;  /* 0x000018081e247981 */ /* 0x000f68000c1e1b00 */
[----:B------:R-:W5:Y:S04]  /*0ac0*/  LDG.E.64 R28, desc[UR8][R30.64+0x20] ;  /* 0x000020081e1c7981 */ /* 0x000f68000c1e1b00 */
[----:B------:R-:W5:Y:S04]  /*0ad0*/  LDG.E.64 R26, desc[UR8][R30.64+0x28] ;  /* 0x000028081e1a7981 */ /* 0x000f68000c1e1b00 */
[----:B------:R-:W5:Y:S04]  /*0ae0*/  LDG.E.64 R24, desc[UR8][R30.64+0x30] ;  /* 0x000030081e187981 */ /* 0x000f68000c1e1b00 */
[----:B------:R-:W5:Y:S04]  /*0af0*/  LDG.E.64 R22, desc[UR8][R30.64+0x38] ;  /* 0x000038081e167981 */ /* 0x000f68000c1e1b00 */
[----:B------:R-:W5:Y:S04]  /*0b00*/  LDG.E.64 R10, desc[UR8][R30.64+0x40] ;  /* 0x000040081e0a7981 */ /* 0x000f68000c1e1b00 */
[----:B------:R-:W5:Y:S04]  /*0b10*/  LDG.E.64 R8, desc[UR8][R30.64+0x48] ;  /* 0x000048081e087981 */ /* 0x000f68000c1e1b00 */
[----:B0-----:R-:W5:Y:S04]  /*0b20*/  LDG.E.64 R4, desc[UR8][R30.64+0x50] ;  /* 0x000050081e047981 */ /* 0x001f68000c1e1b00 */
[----:B------:R-:W5:Y:S01]  /*0b30*/  LDG.E.64 R42, desc[UR8][R30.64+0x78] ;  /* 0x000078081e2a7981 */ /* 0x000f62000c1e1b00 */
[----:B--2---:R-:W-:-:S03]  /*0b40*/  DFMA R32, R32, R32, R12 ;  /* 0x000000202020722b */ /* 0x004fc6000000000c */
[----:B------:R-:W2:Y:S05]  /*0b50*/  LDG.E.64 R12, desc[UR8][R30.64+0x58] ;  /* 0x000058081e0c7981 */ /* 0x000eaa000c1e1b00 */
[----:B---3--:R-:W-:Y:S02]  /*0b60*/  DFMA R34, R34, R34, R32 ;  /* 0x000000222222722b */ /* 0x008fe40000000020 */
[----:B------:R-:W3:Y:S06]  /*0b70*/  LDG.E.64 R32, desc[UR8][R30.64+0x60] ;  /* 0x000060081e207981 */ /* 0x000eec000c1e1b00 */
[----:B----4-:R-:W-:-:S02]  /*0b80*/  DFMA R38, R38, R38, R34 ;  /* 0x000000262626722b */ /* 0x010fc40000000022 */
[----:B------:R-:W4:Y:S06]  /*0b90*/  LDG.E.64 R34, desc[UR8][R30.64+0x68] ;  /* 0x000068081e227981 */ /* 0x000f2c000c1e1b00 */
[----:B-----5:R-:W-:Y:S02]  /*0ba0*/  DFMA R36, R36, R36, R38 ;  /* 0x000000242424722b */ /* 0x020fe40000000026 */
[----:B------:R-:W5:Y:S06]  /*0bb0*/  LDG.E.64 R38, desc[UR8][R30.64+0x70] ;  /* 0x000070081e267981 */ /* 0x000f6c000c1e1b00 */
[----:B------:R-:W-:-:S08]  /*0bc0*/  DFMA R36, R28, R28, R36 ;  /* 0x0000001c1c24722b */ /* 0x000fd00000000024 */
[----:B------:R-:W-:-:S08]  /*0bd0*/  DFMA R36, R26, R26, R36 ;  /* 0x0000001a1a24722b */ /* 0x000fd00000000024 */
[----:B------:R-:W-:-:S08]  /*0be0*/  DFMA R36, R24, R24, R36 ;  /* 0x000000181824722b */ /* 0x000fd00000000024 */
[----:B------:R-:W-:-:S08]  /*0bf0*/  DFMA R36, R22, R22, R36 ;  /* 0x000000161624722b */ /* 0x000fd00000000024 */
[----:B------:R-:W-:-:S08]  /*0c00*/  DFMA R36, R10, R10, R36 ;  /* 0x0000000a0a24722b */ /* 0x000fd00000000024 */
[----:B------:R-:W-:-:S08]  /*0c10*/  DFMA R36, R8, R8, R36 ;  /* 0x000000080824722b */ /* 0x000fd00000000024 */
[----:B------:R-:W-:Y:S01]  /*0c20*/  DFMA R36, R4, R4, R36 ;  /* 0x000000040424722b */ /* 0x000fe20000000024 */
[----:B------:R-:W-:-:S05]  /*0c30*/  VIADD R0, R0, 0x10 ;  /* 0x0000001000007836 */ /* 0x000fca0000000000 */
[----:B------:R-:W-:Y:S02]  /*0c40*/  ISETP.NE.AND P0, PT, R0, R41, PT ;  /* 0x000000290000720c */ /* 0x000fe40003f05270 */
[----:B--2---:R-:W-:-:S08]  /*0c50*/  DFMA R36, R12, R12, R36 ;  /* 0x0000000c0c24722b */ /* 0x004fd00000000024 */
[----:B---3--:R-:W-:-:S08]  /*0c60*/  DFMA R36, R32, R32, R36 ;  /* 0x000000202024722b */ /* 0x008fd00000000024 */
[----:B----4-:R-:W-:-:S08]  /*0c70*/  DFMA R36, R34, R34, R36 ;  /* 0x000000222224722b */ /* 0x010fd00000000024 */
[----:B-----5:R-:W-:-:S08]  /*0c80*/  DFMA R36, R38, R38, R36 ;  /* 0x000000262624722b */ /* 0x020fd00000000024 */
[----:B------:R-:W-:Y:S01]  /*0c90*/  DFMA R12, R42, R42, R36 ;  /* 0x0000002a2a0c722b */ /* 0x000fe20000000024 */
[----:B------:R-:W-:Y:S10]  /*0ca0*/  @P0 BRA `(.L_x_8) ;  /* 0xfffffffc00700947 */ /* 0x000ff4000383ffff */
.L_x_7:
[----:B------:R-:W-:Y:S05]  /*0cb0*/  @!P1 BRA `(.L_x_6) ;  /* 0x0000000000b89947 */ /* 0x000fea0003800000 */
[----:B------:R-:W-:Y:S02]  /*0cc0*/  ISETP.GE.U32.AND P0, PT, R6, 0x8, PT ;  /* 0x000000080600780c */ /* 0x000fe40003f06070 */
[----:B------:R-:W-:-:S04]  /*0cd0*/  LOP3.LUT R0, R40, 0x7, RZ, 0xc0, !PT ;  /* 0x0000000728007812 */ /* 0x000fc800078ec0ff */
[----:B------:R-:W-:-:S07]  /*0ce0*/  ISETP.NE.AND P1, PT, R0, RZ, PT ;  /* 0x000000ff0000720c */ /* 0x000fce0003f25270 */
[----:B------:R-:W-:Y:S06]  /*0cf0*/  @!P0 BRA `(.L_x_9) ;  /* 0x0000000000488947 */ /* 0x000fec0003800000 */
[----:B------:R-:W-:-:S05]  /*0d00*/  IMAD.WIDE.U32 R26, R41, 0x8, R2 ;  /* 0x00000008291a7825 */ /* 0x000fca00078e0002 */
[----:B------:R-:W2:Y:S04]  /*0d10*/  LDG.E.64 R28, desc[UR8][R26.64] ;  /* 0x000000081a1c7981 */ /* 0x000ea8000c1e1b00 */
[----:B------:R-:W3:Y:S04]  /*0d20*/  LDG.E.64 R30, desc[UR8][R26.64+0x8] ;  /* 0x000008081a1e7981 */ /* 0x000ee8000c1e1b00 */
[----:B------:R-:W4:Y:S04]  /*0d30*/  LDG.E.64 R32, desc[UR8][R26.64+0x10] ;  /* 0x000010081a207981 */ /* 0x000f28000c1e1b00 */
[----:B------:R-:W5:Y:S04]  /*0d40*/  LDG.E.64 R22, desc[UR8][R26.64+0x18] ;  /* 0x000018081a167981 */ /* 0x000f68000c1e1b00 */
[----:B------:R-:W5:Y:S04]  /*0d50*/  LDG.E.64 R10, desc[UR8][R26.64+0x20] ;  /* 0x000020081a0a7981 */ /* 0x000f68000c1e1b00 */
[----:B------:R-:W5:Y:S04]  /*0d60*/  LDG.E.64 R8, desc[UR8][R26.64+0x28] ;  /* 0x000028081a087981 */ /* 0x000f68000c1e1b00 */
[----:B0-----:R-:W5:Y:S04]  /*0d70*/  LDG.E.64 R4, desc[UR8][R26.64+0x30] ;  /* 0x000030081a047981 */ /* 0x001f68000c1e1b00 */
[----:B------:R-:W5:Y:S01]  /*0d80*/  LDG.E.64 R24, desc[UR8][R26.64+0x38] ;  /* 0x000038081a187981 */ /* 0x000f62000c1e1b00 */
[----:B------:R-:W-:Y:S01]  /*0d90*/  VIADD R41, R41, 0x8 ;  /* 0x0000000829297836 */ /* 0x000fe20000000000 */
[----:B--2---:R-:W-:-:S08]  /*0da0*/  DFMA R12, R28, R28, R12 ;  /* 0x0000001c1c0c722b */ /* 0x004fd0000000000c */
[----:B---3--:R-:W-:-:S08]  /*0db0*/  DFMA R12, R30, R30, R12 ;  /* 0x0000001e1e0c722b */ /* 0x008fd0000000000c */
[----:B----4-:R-:W-:-:S08]  /*0dc0*/  DFMA R12, R32, R32, R12 ;  /* 0x00000020200c722b */ /* 0x010fd0000000000c */
[----:B-----5:R-:W-:-:S08]  /*0dd0*/  DFMA R12, R22, R22, R12 ;  /* 0x00000016160c722b */ /* 0x020fd0000000000c */
[----:B------:R-:W-:-:S08]  /*0de0*/  DFMA R12, R10, R10, R12 ;  /* 0x0000000a0a0c722b */ /* 0x000fd0000000000c */
[----:B------:R-:W-:-:S08]  /*0df0*/  DFMA R12, R8, R8, R12 ;  /* 0x00000008080c722b */ /* 0x000fd0000000000c */
[----:B------:R-:W-:-:S08]  /*0e00*/  DFMA R12, R4, R4, R12 ;  /* 0x00000004040c722b */ /* 0x000fd0000000000c */
[----:B------:R-:W-:-:S11]  /*0e10*/  DFMA R12, R24, R24, R12 ;  /* 0x00000018180c722b */ /* 0x000fd6000000000c */
.L_x_9:
[----:B------:R-:W-:Y:S05]  /*0e20*/  @!P1 BRA `(.L_x_6) ;  /* 0x00000000005c9947 */ /* 0x000fea0003800000 */
[----:B------:R-:W-:Y:S02]  /*0e30*/  ISETP.GE.U32.AND P0, PT, R0, 0x4, PT ;  /* 0x000000040000780c */ /* 0x000fe40003f06070 */
[----:B------:R-:W-:-:S04]  /*0e40*/  LOP3.LUT R6, R40, 0x3, RZ, 0xc0, !PT ;  /* 0x0000000328067812 */ /* 0x000fc800078ec0ff */
[----:B------:R-:W-:-:S07]  /*0e50*/  ISETP.NE.AND P1, PT, R6, RZ, PT ;  /* 0x000000ff0600720c */ /* 0x000fce0003f25270 */
[----:B------:R-:W-:Y:S06]  /*0e60*/  @!P0 BRA `(.L_x_10) ;  /* 0x0000000000288947 */ /* 0x000fec0003800000 */
[----:B0-----:R-:W-:-:S05]  /*0e70*/  IMAD.WIDE.U32 R4, R41, 0x8, R2 ;  /* 0x0000000829047825 */ /* 0x001fca00078e0002 */
[----:B------:R-:W2:Y:S04]  /*0e80*/  LDG.E.64 R8, desc[UR8][R4.64] ;  /* 0x0000000804087981 */ /* 0x000ea8000c1e1b00 */
[----:B------:R-:W3:Y:S04]  /*0e90*/  LDG.E.64 R10, desc[UR8][R4.64+0x8] ;  /* 0x00000808040a7981 */ /* 0x000ee8000c1e1b00 */
[----:B------:R-:W4:Y:S04]  /*0ea0*/  LDG.E.64 R22, desc[UR8][R4.64+0x10] ;  /* 0x0000100804167981 */ /* 0x000f28000c1e1b00 */
[----:B------:R-:W5:Y:S01]  /*0eb0*/  LDG.E.64 R24, desc[UR8][R4.64+0x18] ;  /* 0x0000180804187981 */ /* 0x000f62000c1e1b00 */
[----:B------:R-:W-:Y:S01]  /*0ec0*/  VIADD R41, R41, 0x4 ;  /* 0x0000000429297836 */ /* 0x000fe20000000000 */
[----:B--2---:R-:W-:-:S08]  /*0ed0*/  DFMA R8, R8, R8, R12 ;  /* 0x000000080808722b */ /* 0x004fd0000000000c */
[----:B---3--:R-:W-:-:S08]  /*0ee0*/  DFMA R8, R10, R10, R8 ;  /* 0x0000000a0a08722b */ /* 0x008fd00000000008 */
[----:B----4-:R-:W-:-:S08]  /*0ef0*/  DFMA R8, R22, R22, R8 ;  /* 0x000000161608722b */ /* 0x010fd00000000008 */
[----:B-----5:R-:W-:-:S11]  /*0f00*/  DFMA R12, R24, R24, R8 ;  /* 0x00000018180c722b */ /* 0x020fd60000000008 */
.L_x_10:
[----:B------:R-:W-:Y:S05]  /*0f10*/  @!P1 BRA `(.L_x_6) ;  /* 0x0000000000209947 */ /* 0x000fea0003800000 */
[----:B------:R-:W-:-:S05]  /*0f20*/  UMOV UR4, URZ ;  /* 0x000000ff00047c82 */ /* 0x000fca0008000000 */
.L_x_11:
[----:B0-----:R-:W-:-:S06]  /*0f30*/  IMAD.WIDE.U32 R4, R41, 0x8, R2 ;  /* 0x0000000829047825 */ /* 0x001fcc00078e0002 */
[----:B------:R-:W2:Y:S01]  /*0f40*/  LDG.E.64 R4, desc[UR8][R4.64] ;  /* 0x0000000804047981 */ /* 0x000ea2000c1e1b00 */
[----:B------:R-:W-:Y:S01]  /*0f50*/  UIADD3 UR4, UPT, UPT, UR4, 0x1, URZ ;  /* 0x0000000104047890 */ /* 0x000fe2000fffe0ff */
[----:B------:R-:W-:-:S05]  /*0f60*/  VIADD R41, R41, 0x1 ;  /* 0x0000000129297836 */ /* 0x000fca0000000000 */
[----:B------:R-:W-:Y:S01]  /*0f70*/  ISETP.NE.AND P0, PT, R6, UR4, PT ;  /* 0x0000000406007c0c */ /* 0x000fe2000bf05270 */
[----:B--2---:R-:W-:-:S12]  /*0f80*/  DFMA R12, R4, R4, R12 ;  /* 0x00000004040c722b */ /* 0x004fd8000000000c */
[----:B------:R-:W-:Y:S05]  /*0f90*/  @P0 BRA `(.L_x_11) ;  /* 0xfffffffc00e40947 */ /* 0x000fea000383ffff */
.L_x_6:
[----:B------:R-:W-:Y:S01]  /*0fa0*/  UMOV UR4, 0xa0b5ed8d ;  /* 0xa0b5ed8d00047882 */ /* 0x000fe20000000000 */
[----:B------:R-:W-:Y:S02]  /*0fb0*/  UMOV UR5, 0x3eb0c6f7 ;  /* 0x3eb0c6f700057882 */ /* 0x000fe40000000000 */
[----:B------:R-:W-:-:S08]  /*0fc0*/  DMUL R10, R12, UR4 ;  /* 0x000000040c0a7c28 */ /* 0x000fd00008000000 */
[----:B------:R-:W-:-:S14]  /*0fd0*/  DSETP.GT.AND P0, PT, R12, R10, PT ;  /* 0x0000000a0c00722a */ /* 0x000fdc0003f04000 */
[----:B------:R-:W-:Y:S05]  /*0fe0*/  @!P0 EXIT ;  /* 0x000000000000894d */ /* 0x000fea0003800000 */
[----:B------:R-:W1:Y:S01]  /*0ff0*/  LDC.64 R8, c[0x0][0x3a8] ;  /* 0x0000ea00ff087b82 */ /* 0x000e620000000a00 */
[C---:B------:R-:W-:Y:S01]  /*1000*/  LOP3.LUT R43, R40.reuse, 0xf, RZ, 0xc0, !PT ;  /* 0x0000000f282b7812 */ /* 0x040fe200078ec0ff */
[----:B------:R-:W-:Y:S01]  /*1010*/  UMOV UR4, URZ ;  /* 0x000000ff00047c82 */ /* 0x000fe20008000000 */
[C---:B------:R-:W-:Y:S02]  /*1020*/  LOP3.LUT R42, R40.reuse, 0x7, RZ, 0xc0, !PT ;  /* 0x00000007282a7812 */ /* 0x040fe400078ec0ff */
[C---:B------:R-:W-:Y:S02]  /*1030*/  LOP3.LUT R41, R40.reuse, 0x7ffffff0, RZ, 0xc0, !PT ;  /* 0x7ffffff028297812 */ /* 0x040fe400078ec0ff */
[----:B------:R-:W-:Y:S01]  /*1040*/  LOP3.LUT R40, R40, 0x3, RZ, 0xc0, !PT ;  /* 0x0000000328287812 */ /* 0x000fe200078ec0ff */
[----:B------:R-:W2:Y:S01]  /*1050*/  LDC.64 R2, c[0x0][0x388] ;  /* 0x0000e200ff027b82 */ /* 0x000ea20000000a00 */
[----:B-1----:R-:W-:-:S04]  /*1060*/  IMAD.WIDE R8, R7, 0x8, R8 ;  /* 0x0000000807087825 */ /* 0x002fc800078e0208 */
[----:B--2---:R-:W-:-:S07]  /*1070*/  IMAD.WIDE R6, R7, 0x8, R2 ;  /* 0x0000000807067825 */ /* 0x004fce00078e0202 */
.L_x_36:
[----:B-1----:R-:W1:Y:S01]  /*1080*/  LDC R0, c[0x0][0x3b0] ;  /* 0x0000ec00ff007b82 */ /* 0x002e620000000800 */
[----:B0-----:R-:W-:Y:S01]  /*1090*/  IMAD.U32 R5, RZ, RZ, UR4 ;  /* 0x00000004ff057e24 */ /* 0x001fe2000f8e00ff */
[----:B------:R-:W-:Y:S01]  /*10a0*/  CS2R R34, SRZ ;  /* 0x0000000000227805 */ /* 0x000fe2000001ff00 */
[----:B------:R-:W-:Y:S02]  /*10b0*/  IMAD.MOV.U32 R22, RZ, RZ, R12 ;  /* 0x000000ffff167224 */ /* 0x000fe400078e000c */
[----:B------:R-:W-:Y:S01]  /*10c0*/  IMAD.MOV.U32 R23, RZ, RZ, R13 ;  /* 0x000000ffff177224 */ /* 0x000fe200078e000d */
[----:B-1----:R-:W-:-:S13]  /*10d0*/  ISETP.GE.AND P1, PT, R0, 0x1, PT ;  /* 0x000000010000780c */ /* 0x002fda0003f26270 */
[----:B--23-5:R-:W-:Y:S05]  /*10e0*/  @!P1 BRA `(.L_x_12) ;  /* 0x0000000800449947 */ /* 0x02cfea0003800000 */
[----:B------:R0:W5:Y:S01]  /*10f0*/  LDG.E.64 R36, desc[UR8][R18.64] ;  /* 0x0000000812247981 */ /* 0x000162000c1e1b00 */
[----:B------:R-:W-:Y:S01]  /*1100*/  ISETP.GE.U32.AND P0, PT, R44, 0xf, PT ;  /* 0x0000000f2c00780c */ /* 0x000fe20003f06070 */
[----:B------:R-:W-:Y:S01]  /*1110*/  IMAD.MOV.U32 R45, RZ, RZ, RZ ;  /* 0x000000ffff2d7224 */ /* 0x000fe200078e00ff */
[----:B------:R-:W-:-:S11]  /*1120*/  CS2R R34, SRZ ;  /* 0x0000000000227805 */ /* 0x000fd6000001ff00 */
[----:B0-----:R-:W-:Y:S05]  /*1130*/  @!P0 BRA `(.L_x_13) ;  /* 0x0000000400148947 */ /* 0x001fea0003800000 */
[----:B------:R-:W0:Y:S01]  /*1140*/  LDCU.64 UR6, c[0x0][0x398] ;  /* 0x00007300ff0677ac */ /* 0x000e220008000a00 */
[----:B------:R-:W-:Y:S02]  /*1150*/  LOP3.LUT R41, R0, 0x7ffffff0, RZ, 0xc0, !PT ;  /* 0x7ffffff000297812 */ /* 0x000fe400078ec0ff */
[----:B------:R-:W-:Y:S02]  /*1160*/  CS2R R34, SRZ ;  /* 0x0000000000227805 */ /* 0x000fe4000001ff00 */
[----:B-----5:R-:W-:Y:S01]  /*1170*/  IADD3 R4, P0, PT, R36, 0x40, RZ ;  /* 0x0000004024047810 */ /* 0x020fe20007f1e0ff */
[----:B------:R-:W-:-:S04]  /*1180*/  IMAD.MOV R0, RZ, RZ, -R41 ;  /* 0x000000ffff007224 */ /* 0x000fc800078e0a29 */
[----:B------:R-:W-:Y:S01]  /*1190*/  IMAD.X R3, RZ, RZ, R37, P0 ;  /* 0x000000ffff037224 */ /* 0x000fe200000e0625 */
[----:B0-----:R-:W-:-:S04]  /*11a0*/  UIADD3 UR5, UP0, UPT, UR6, 0x40, URZ ;  /* 0x0000004006057890 */ /* 0x001fc8000ff1e0ff */
[----:B------:R-:W-:Y:S02]  /*11b0*/  UIADD3.X UR6, UPT, UPT, URZ, UR7, URZ, UP0, !UPT ;  /* 0x00000007ff067290 */ /* 0x000fe400087fe4ff */
[----:B------:R-:W-:-:S04]  /*11c0*/  MOV R28, UR5 ;  /* 0x00000005001c7c02 */ /* 0x000fc80008000f00 */
[----:B------:R-:W-:-:S07]  /*11d0*/  IMAD.U32 R29, RZ, RZ, UR6 ;  /* 0x00000006ff1d7e24 */ /* 0x000fce000f8e00ff */
.L_x_14:
[----:B------:R-:W-:Y:S02]  /*11e0*/  IMAD.MOV.U32 R24, RZ, RZ, R28 ;  /* 0x000000ffff187224 */ /* 0x000fe400078e001c */
[----:B------:R-:W-:Y:S02]  /*11f0*/  IMAD.MOV.U32 R25, RZ, RZ, R29 ;  /* 0x000000ffff197224 */ /* 0x000fe400078e001d */
[----:B------:R-:W-:-:S03]  /*1200*/  IMAD.MOV.U32 R2, RZ, RZ, R4 ;  /* 0x000000ffff027224 */ /* 0x000fc600078e0004 */
[----:B------:R-:W2:Y:S04]  /*1210*/  LDG.E.64 R26, desc[UR8][R24.64+-0x40] ;  /* 0xffffc008181a7981 */ /* 0x000ea8000c1e1b00 */
[----:B------:R-:W2:Y:S04]  /*1220*/  LDG.E.64 R30, desc[UR8][R2.64+-0x40] ;  /* 0xffffc008021e7981 */ /* 0x000ea8000c1e1b00 */
[----:B------:R-:W3:Y:S04]  /*1230*/  LDG.E.64 R28, desc[UR8][R2.64+-0x38] ;  /* 0xffffc808021c7981 */ /* 0x000ee8000c1e1b00 */
[----:B------:R-:W3:Y:S01]  /*1240*/  LDG.E.64 R32, desc[UR8][R24.64+-0x38] ;  /* 0xffffc80818207981 */ /* 0x000ee2000c1e1b00 */
[----:B--2---:R-:W-:-:S03]  /*1250*/  DFMA R34, R30, R26, R34 ;  /* 0x0000001a1e22722b */ /* 0x004fc60000000022 */
[----:B------:R-:W2:Y:S04]  /*1260*/  LDG.E.64 R26, desc[UR8][R2.64+-0x30] ;  /* 0xffffd008021a7981 */ /* 0x000ea8000c1e1b00 */
[----:B------:R-:W2:Y:S01]  /*1270*/  LDG.E.64 R30, desc[UR8][R24.64+-0x30] ;  /* 0xffffd008181e7981 */ /* 0x000ea2000c1e1b00 */
[----:B---3--:R-:W-:-:S03]  /*1280*/  DFMA R32, R28, R32, R34 ;  /* 0x000000201c20722b */ /* 0x008fc60000000022 */
        /* <DEDUP_REMOVED lines=36> */
[----:B------:R0:W3:Y:S04]  /*14d0*/  LDG.E.64 R34, desc[UR8][R2.64+0x38] ;  /* 0x0000380802227981 */ /* 0x0000e8000c1e1b00 */
[----:B------:R-:W3:Y:S01]  /*14e0*/  LDG.E.64 R30, desc[UR8][R24.64+0x38] ;  /* 0x00003808181e7981 */ /* 0x000ee2000c1e1b00 */
[----:B------:R-:W-:-:S05]  /*14f0*/  VIADD R0, R0, 0x10 ;  /* 0x0000001000007836 */ /* 0x000fca0000000000 */
[----:B------:R-:W-:Y:S02]  /*1500*/  ISETP.NE.AND P0, PT, R0, RZ, PT ;  /* 0x000000ff0000720c */ /* 0x000fe40003f05270 */
[----:B------:R-:W-:-:S05]  /*1510*/  IADD3 R4, P2, PT, R2, 0x80, RZ ;  /* 0x0000008002047810 */ /* 0x000fca0007f5e0ff */
[----:B0-----:R-:W-:Y:S01]  /*1520*/  IMAD.X R3, RZ, RZ, R3, P2 ;  /* 0x000000ffff037224 */ /* 0x001fe200010e0603 */
[----:B--2---:R-:W-:Y:S01]  /*1530*/  DFMA R26, R28, R26, R32 ;  /* 0x0000001a1c1a722b */ /* 0x004fe20000000020 */
[----:B------:R-:W-:-:S07]  /*1540*/  IADD3 R28, P3, PT, R24, 0x80, RZ ;  /* 0x00000080181c7810 */ /* 0x000fce0007f7e0ff */
[----:B---3--:R-:W-:Y:S01]  /*1550*/  DFMA R34, R34, R30, R26 ;  /* 0x0000001e2222722b */ /* 0x008fe2000000001a */
[----:B------:R-:W-:Y:S01]  /*1560*/  IMAD.X R29, RZ, RZ, R25, P3 ;  /* 0x000000ffff1d7224 */ /* 0x000fe200018e0619 */
[----:B------:R-:W-:Y:S09]  /*1570*/  @P0 BRA `(.L_x_14) ;  /* 0xfffffffc00180947 */ /* 0x000ff2000383ffff */
[----:B------:R-:W-:-:S07]  /*1580*/  IMAD.MOV.U32 R45, RZ, RZ, R41 ;  /* 0x000000ffff2d7224 */ /* 0x000fce00078e0029 */
.L_x_13:
[----:B------:R-:W-:-:S13]  /*1590*/  ISETP.NE.AND P0, PT, R43, RZ, PT ;  /* 0x000000ff2b00720c */ /* 0x000fda0003f05270 */
[----:B------:R-:W-:Y:S05]  /*15a0*/  @!P0 BRA `(.L_x_12) ;  /* 0x0000000400148947 */ /* 0x000fea0003800000 */
[----:B------:R-:W-:Y:S01]  /*15b0*/  VIADD R0, R43, 0xffffffff ;  /* 0xffffffff2b007836 */ /* 0x000fe20000000000 */
[----:B------:R-:W-:-:S04]  /*15c0*/  ISETP.NE.AND P2, PT, R42, RZ, PT ;  /* 0x000000ff2a00720c */ /* 0x000fc80003f45270 */
[----:B------:R-:W-:-:S13]  /*15d0*/  ISETP.GE.U32.AND P0, PT, R0, 0x7, PT ;  /* 0x000000070000780c */ /* 0x000fda0003f06070 */
[----:B------:R-:W-:Y:S05]  /*15e0*/  @!P0 BRA `(.L_x_15) ;  /* 0x0000000000708947 */ /* 0x000fea0003800000 */
[----:B------:R-:W0:Y:S01]  /*15f0*/  LDC.64 R2, c[0x0][0x398] ;  /* 0x0000e600ff027b82 */ /* 0x000e220000000a00 */
[----:B-----5:R-:W-:-:S05]  /*1600*/  IMAD.WIDE.U32 R24, R45, 0x8, R36 ;  /* 0x000000082d187825 */ /* 0x020fca00078e0024 */
[----:B------:R-:W2:Y:S04]  /*1610*/  LDG.E.64 R32, desc[UR8][R24.64] ;  /* 0x0000000818207981 */ /* 0x000ea8000c1e1b00 */
[----:B------:R-:W3:Y:S04]  /*1620*/  LDG.E.64 R30, desc[UR8][R24.64+0x8] ;  /* 0x00000808181e7981 */ /* 0x000ee8000c1e1b00 */
[----:B------:R-:W4:Y:S01]  /*1630*/  LDG.E.64 R38, desc[UR8][R24.64+0x38] ;  /* 0x0000380818267981 */ /* 0x000f22000c1e1b00 */
[----:B0-----:R-:W-:-:S05]  /*1640*/  IMAD.WIDE.U32 R2, R45, 0x8, R2 ;  /* 0x000000082d027825 */ /* 0x001fca00078e0002 */
[----:B------:R-:W2:Y:S04]  /*1650*/  LDG.E.64 R28, desc[UR8][R2.64] ;  /* 0x00000008021c7981 */ /* 0x000ea8000c1e1b00 */
        /* <DEDUP_REMOVED lines=15> */
[----:B------:R-:W2:Y:S04]  /*1750*/  LDG.E.64 R30, desc[UR8][R2.64+0x30] ;  /* 0x00003008021e7981 */ /* 0x000ea8000c1e1b00 */
[----:B------:R-:W4:Y:S01]  /*1760*/  LDG.E.64 R2, desc[UR8][R2.64+0x38] ;  /* 0x0000380802027981 */ /* 0x000f22000c1e1b00 */
[----:B---3--:R-:W-:Y:S01]  /*1770*/  DFMA R26, R32, R26, R34 ;  /* 0x0000001a201a722b */ /* 0x008fe20000000022 */
[----:B------:R-:W-:-:S07]  /*1780*/  VIADD R45, R45, 0x8 ;  /* 0x000000082d2d7836 */ /* 0x000fce0000000000 */
[----:B--2---:R-:W-:-:S08]  /*1790*/  DFMA R26, R28, R30, R26 ;  /* 0x0000001e1c1a722b */ /* 0x004fd0000000001a */
[----:B----4-:R-:W-:-:S11]  /*17a0*/  DFMA R34, R38, R2, R26 ;  /* 0x000000022622722b */ /* 0x010fd6000000001a */
.L_x_15:
        /* <DEDUP_REMOVED lines=8> */
[----:B------:R-:W3:Y:S01]  /*1830*/  LDG.E.64 R2, desc[UR8][R32.64+0x8] ;  /* 0x0000080820027981 */ /* 0x000ee2000c1e1b00 */
[----:B0-----:R-:W-:-:S05]  /*1840*/  IMAD.WIDE.U32 R38, R45, 0x8, R38 ;  /* 0x000000082d267825 */ /* 0x001fca00078e0026 */
[----:B------:R-:W2:Y:S04]  /*1850*/  LDG.E.64 R26, desc[UR8][R38.64] ;  /* 0x00000008261a7981 */ /* 0x000ea8000c1e1b00 */
[----:B------:R-:W3:Y:S04]  /*1860*/  LDG.E.64 R24, desc[UR8][R38.64+0x8] ;  /* 0x0000080826187981 */ /* 0x000ee8000c1e1b00 */
[----:B------:R-:W4:Y:S01]  /*1870*/  LDG.E.64 R30, desc[UR8][R38.64+0x10] ;  /* 0x00001008261e7981 */ /* 0x000f22000c1e1b00 */
[----:B--2---:R-:W-:-:S03]  /*1880*/  DFMA R26, R28, R26, R34 ;  /* 0x0000001a1c1a722b */ /* 0x004fc60000000022 */
[----:B------:R-:W4:Y:S04]  /*1890*/  LDG.E.64 R28, desc[UR8][R32.64+0x10] ;  /* 0x00001008201c7981 */ /* 0x000f28000c1e1b00 */
[----:B------:R-:W2:Y:S04]  /*18a0*/  LDG.E.64 R34, desc[UR8][R38.64+0x18] ;  /* 0x0000180826227981 */ /* 0x000ea8000c1e1b00 */
[----:B------:R-:W2:Y:S01]  /*18b0*/  LDG.E.64 R32, desc[UR8][R32.64+0x18] ;  /* 0x0000180820207981 */ /* 0x000ea2000c1e1b00 */
[----:B---3--:R-:W-:Y:S01]  /*18c0*/  DFMA R2, R2, R24, R26 ;  /* 0x000000180202722b */ /* 0x008fe2000000001a */
[----:B------:R-:W-:-:S07]  /*18d0*/  VIADD R45, R45, 0x4 ;  /* 0x000000042d2d7836 */ /* 0x000fce0000000000 */
[----:B----4-:R-:W-:-:S08]  /*18e0*/  DFMA R2, R28, R30, R2 ;  /* 0x0000001e1c02722b */ /* 0x010fd00000000002 */
[----:B--2---:R-:W-:-:S11]  /*18f0*/  DFMA R34, R32, R34, R2 ;  /* 0x000000222022722b */ /* 0x004fd60000000002 */
.L_x_16:
[----:B------:R-:W-:Y:S05]  /*1900*/  @!P2 BRA `(.L_x_12) ;  /* 0x00000000003ca947 */ /* 0x000fea0003800000 */
[----:B------:R-:W0:Y:S01]  /*1910*/  LDC.64 R2, c[0x0][0x398] ;  /* 0x0000e600ff027b82 */ /* 0x000e220000000a00 */
[----:B-----5:R-:W-:-:S05]  /*1920*/  IMAD.WIDE.U32 R36, R45, 0x8, R36 ;  /* 0x000000082d247825 */ /* 0x020fca00078e0024 */
[----:B------:R-:W2:Y:S01]  /*1930*/  LDG.E.64 R24, desc[UR8][R36.64] ;  /* 0x0000000824187981 */ /* 0x000ea2000c1e1b00 */
[----:B0-----:R-:W-:-:S05]  /*1940*/  IMAD.WIDE.U32 R2, R45, 0x8, R2 ;  /* 0x000000082d027825 */ /* 0x001fca00078e0002 */
[----:B------:R-:W2:Y:S01]  /*1950*/  LDG.E.64 R26, desc[UR8][R2.64] ;  /* 0x00000008021a7981 */ /* 0x000ea2000c1e1b00 */
[----:B------:R-:W-:Y:S01]  /*1960*/  ISETP.NE.AND P0, PT, R40, 0x1, PT ;  /* 0x000000012800780c */ /* 0x000fe20003f05270 */
[----:B--2---:R-:W-:-:S12]  /*1970*/  DFMA R34, R24, R26, R34 ;  /* 0x0000001a1822722b */ /* 0x004fd80000000022 */
[----:B------:R-:W-:Y:S05]  /*1980*/  @!P0 BRA `(.L_x_12) ;  /* 0x00000000001c8947 */ /* 0x000fea0003800000 */
[----:B------:R-:W-:Y:S01]  /*1990*/  ISETP.NE.AND P0, PT, R40, 0x2, PT ;  /* 0x000000022800780c */ /* 0x000fe20003f05270 */
[----:B------:R-:W2:Y:S04]  /*19a0*/  LDG.E.64 R24, desc[UR8][R36.64+0x8] ;  /* 0x0000080824187981 */ /* 0x000ea8000c1e1b00 */
[----:B------:R-:W2:Y:S08]  /*19b0*/  LDG.E.64 R26, desc[UR8][R2.64+0x8] ;  /* 0x00000808021a7981 */ /* 0x000eb0000c1e1b00 */
[----:B------:R-:W3:Y:S04]  /*19c0*/  @P0 LDG.E.64 R28, desc[UR8][R36.64+0x10] ;  /* 0x00001008241c0981 */ /* 0x000ee8000c1e1b00 */
[----:B------:R-:W3:Y:S01]  /*19d0*/  @P0 LDG.E.64 R30, desc[UR8][R2.64+0x10] ;  /* 0x00001008021e0981 */ /* 0x000ee2000c1e1b00 */
[----:B--2---:R-:W-:-:S08]  /*19e0*/  DFMA R34, R24, R26, R34 ;  /* 0x0000001a1822722b */ /* 0x004fd00000000022 */
[----:B---3--:R-:W-:-:S11]  /*19f0*/  @P0 DFMA R34, R28, R30, R34 ;  /* 0x0000001e1c22022b */ /* 0x008fd60000000022 */
.L_x_12:
[----:B------:R0:W-:Y:S01]  /*1a00*/  STG.E.64 desc[UR8][R8.64], R34 ;  /* 0x0000002208007986 */ /* 0x0001e2000c101b08 */
[----:B------:R-:W-:Y:S01]  /*1a10*/  CS2R R38, SRZ ;  /* 0x0000000000267805 */ /* 0x000fe2000001ff00 */
[----:B------:R-:W-:Y:S06]  /*1a20*/  BAR.SYNC.DEFER_BLOCKING 0x0 ;  /* 0x0000000000007b1d */ /* 0x000fec0000010000 */
[----:B------:R-:W-:Y:S05]  /*1a30*/  @!P1 BRA `(.L_x_17) ;  /* 0x0000000800209947 */ /* 0x000fea0003800000 */
[----:B------:R-:W-:Y:S01]  /*1a40*/  ISETP.GE.U32.AND P0, PT, R44, 0xf, PT ;  /* 0x0000000f2c00780c */ /* 0x000fe20003f06070 */
[----:B------:R-:W-:Y:S01]  /*1a50*/  IMAD.MOV.U32 R0, RZ, RZ, RZ ;  /* 0x000000ffff007224 */ /* 0x000fe200078e00ff */
[----:B------:R-:W-:-:S11]  /*1a60*/  CS2R R38, SRZ ;  /* 0x0000000000267805 */ /* 0x000fd6000001ff00 */
[----:B------:R-:W-:Y:S05]  /*1a70*/  @!P0 BRA `(.L_x_18) ;  /* 0x0000000000e88947 */ /* 0x000fea0003800000 */
[----:B------:R-:W-:Y:S01]  /*1a80*/  IMAD.MOV.U32 R0, RZ, RZ, RZ ;  /* 0x000000ffff007224 */ /* 0x000fe200078e00ff */
[----:B------:R-:W-:-:S07]  /*1a90*/  CS2R R38, SRZ ;  /* 0x0000000000267805 */ /* 0x000fce000001ff00 */
.L_x_19:
[----:B------:R-:W1:Y:S08]  /*1aa0*/  LDC.64 R24, c[0x0][0x398] ;  /* 0x0000e600ff187b82 */ /* 0x000e700000000a00 */
[----:B------:R-:W2:Y:S01]  /*1ab0*/  LDC.64 R2, c[0x0][0x3a8] ;  /* 0x0000ea00ff027b82 */ /* 0x000ea20000000a00 */
[----:B-1----:R-:W-:-:S05]  /*1ac0*/  IMAD.WIDE.U32 R24, R0, 0x8, R24 ;  /* 0x0000000800187825 */ /* 0x002fca00078e0018 */
[----:B------:R-:W3:Y:S01]  /*1ad0*/  LDG.E.64 R30, desc[UR8][R24.64] ;  /* 0x00000008181e7981 */ /* 0x000ee2000c1e1b00 */
[----:B--2---:R-:W-:-:S03]  /*1ae0*/  IMAD.WIDE.U32 R2, R0, 0x8, R2 ;  /* 0x0000000800027825 */ /* 0x004fc600078e0002 */
[----:B------:R-:W2:Y:S04]  /*1af0*/  LDG.E.64 R28, desc[UR8][R24.64+0x8] ;  /* 0x00000808181c7981 */ /* 0x000ea8000c1e1b00 */
[----:B------:R-:W3:Y:S04]  /*1b00*/  LDG.E.64 R26, desc[UR8][R2.64] ;  /* 0x00000008021a7981 */ /* 0x000ee8000c1e1b00 */
[----:B0-----:R-:W2:Y:S04]  /*1b10*/  LDG.E.64 R34, desc[UR8][R2.64+0x8] ;  /* 0x0000080802227981 */ /* 0x001ea8000c1e1b00 */
[----:B------:R-:W4:Y:S04]  /*1b20*/  LDG.E.64 R32, desc[UR8][R2.64+0x10] ;  /* 0x0000100802207981 */ /* 0x000f28000c1e1b00 */
[----:B-----5:R-:W4:Y:S01]  /*1b30*/  LDG.E.64 R36, desc[UR8][R2.64+0x78] ;  /* 0x0000780802247981 */ /* 0x020f22000c1e1b00 */
[----:B---3--:R-:W-:-:S03]  /*1b40*/  DFMA R38, R30, R26, R38 ;  /* 0x0000001a1e26722b */ /* 0x008fc60000000026 */
[----:B------:R-:W4:Y:S04]  /*1b50*/  LDG.E.64 R26, desc[UR8][R24.64+0x10] ;  /* 0x00001008181a7981 */ /* 0x000f28000c1e1b00 */
[----:B------:R-:W3:Y:S01]  /*1b60*/  LDG.E.64 R30, desc[UR8][R2.64+0x18] ;  /* 0x00001808021e7981 */ /* 0x000ee2000c1e1b00 */
[----:B--2---:R-:W-:-:S03]  /*1b70*/  DFMA R34, R28, R34, R38 ;  /* 0x000000221c22722b */ /* 0x004fc60000000026 */
[----:B------:R-:W3:Y:S04]  /*1b80*/  LDG.E.64 R28, desc[UR8][R24.64+0x18] ;  /* 0x00001808181c7981 */ /* 0x000ee8000c1e1b00 */
[----:B------:R-:W2:Y:S01]  /*1b90*/  LDG.E.64 R38, desc[UR8][R24.64+0x78] ;  /* 0x0000780818267981 */ /* 0x000ea2000c1e1b00 */
[----:B----4-:R-:W-:-:S03]  /*1ba0*/  DFMA R32, R26, R32, R34 ;  /* 0x000000201a20722b */ /* 0x010fc60000000022 */
[----:B------:R-:W4:Y:S04]  /*1bb0*/  LDG.E.64 R26, desc[UR8][R24.64+0x20] ;  /* 0x00002008181a7981 */ /* 0x000f28000c1e1b00 */
[----:B------:R-:W4:Y:S01]  /*1bc0*/  LDG.E.64 R34, desc[UR8][R2.64+0x20] ;  /* 0x0000200802227981 */ /* 0x000f22000c1e1b00 */
[----:B---3--:R-:W-:-:S03]  /*1bd0*/  DFMA R30, R28, R30, R32 ;  /* 0x0000001e1c1e722b */ /* 0x008fc60000000020 */
[----:B------:R-:W3:Y:S04]  /*1be0*/  LDG.E.64 R28, desc[UR8][R24.64+0x28] ;  /* 0x00002808181c7981 */ /* 0x000ee8000c1e1b00 */
[----:B------:R-:W3:Y:S01]  /*1bf0*/  LDG.E.64 R32, desc[UR8][R2.64+0x28] ;  /* 0x0000280802207981 */ /* 0x000ee2000c1e1b00 */
        /* <DEDUP_REMOVED lines=24> */
[----:B------:R-:W-:Y:S01]  /*1d80*/  VIADD R0, R0, 0x10 ;  /* 0x0000001000007836 */ /* 0x000fe20000000000 */
[----:B----4-:R-:W-:Y:S02]  /*1d90*/  DFMA R26, R28, R26, R30 ;  /* 0x0000001a1c1a722b */ /* 0x010fe4000000001e */
[----:B------:R-:W4:Y:S04]  /*1da0*/  LDG.E.64 R28, desc[UR8][R24.64+0x70] ;  /* 0x00007008181c7981 */ /* 0x000f28000c1e1b00 */
[----:B------:R-:W4:Y:S02]  /*1db0*/  LDG.E.64 R30, desc[UR8][R2.64+0x70] ;  /* 0x00007008021e7981 */ /* 0x000f24000c1e1b00 */
[----:B---3--:R-:W-:Y:S01]  /*1dc0*/  DFMA R26, R32, R34, R26 ;  /* 0x00000022201a722b */ /* 0x008fe2000000001a */
[----:B------:R-:W-:-:S07]  /*1dd0*/  ISETP.NE.AND P0, PT, R0, R41, PT ;  /* 0x000000290000720c */ /* 0x000fce0003f05270 */
[----:B----4-:R-:W-:-:S08]  /*1de0*/  DFMA R26, R28, R30, R26 ;  /* 0x0000001e1c1a722b */ /* 0x010fd0000000001a */
[----:B--2---:R-:W-:Y:S01]  /*1df0*/  DFMA R38, R38, R36, R26 ;  /* 0x000000242626722b */ /* 0x004fe2000000001a */
[----:B------:R-:W-:Y:S10]  /*1e00*/  @P0 BRA `(.L_x_19) ;  /* 0xfffffffc00240947 */ /* 0x000ff4000383ffff */
[----:B------:R-:W-:-:S07]  /*1e10*/  MOV R0, R41 ;  /* 0x0000002900007202 */ /* 0x000fce0000000f00 */
.L_x_18:
[----:B------:R-:W-:-:S13]  /*1e20*/  ISETP.NE.AND P0, PT, R43, RZ, PT ;  /* 0x000000ff2b00720c */ /* 0x000fda0003f05270 */
[----:B------:R-:W-:Y:S05]  /*1e30*/  @!P0 BRA `(.L_x_17) ;  /* 0x0000000400208947 */ /* 0x000fea0003800000 */
[----:B------:R-:W-:Y:S01]  /*1e40*/  VIADD R2, R43, 0xffffffff ;  /* 0xffffffff2b027836 */ /* 0x000fe20000000000 */
[----:B------:R-:W-:-:S04]  /*1e50*/  ISETP.NE.AND P2, PT, R42, RZ, PT ;  /* 0x000000ff2a00720c */ /* 0x000fc80003f45270 */
[----:B------:R-:W-:-:S13]  /*1e60*/  ISETP.GE.U32.AND P0, PT, R2, 0x7, PT ;  /* 0x000000070200780c */ /* 0x000fda0003f06070 */
[----:B------:R-:W-:Y:S05]  /*1e70*/  @!P0 BRA `(.L_x_20) ;  /* 0x0000000000748947 */ /* 0x000fea0003800000 */
        /* <DEDUP_REMOVED lines=11> */
[----:B------:R-:W3:Y:S04]  /*1f30*/  LDG.E.64 R30, desc[UR8][R24.64+0x10] ;  /* 0x00001008181e7981 */ /* 0x000ee8000c1e1b00 */
[----:B------:R-:W3:Y:S01]  /*1f40*/  LDG.E.64 R28, desc[UR8][R2.64+0x10] ;  /* 0x00001008021c7981 */ /* 0x000ee2000c1e1b00 */
[----:B--2---:R-:W-:-:S03]  /*1f50*/  DFMA R34, R26, R34, R38 ;  /* 0x000000221a22722b */ /* 0x004fc60000000026 */
[----:B------:R-:W4:Y:S04]  /*1f60*/  LDG.E.64 R26, desc[UR8][R24.64+0x18] ;  /* 0x00001808181a7981 */ /* 0x000f28000c1e1b00 */
[----:B------:R-:W2:Y:S01]  /*1f70*/  LDG.E.64 R38, desc[UR8][R24.64+0x38] ;  /* 0x0000380818267981 */ /* 0x000ea2000c1e1b00 */
        /* <DEDUP_REMOVED lines=9> */
[----:B----4-:R-:W-:Y:S01]  /*2010*/  DFMA R26, R28, R26, R34 ;  /* 0x0000001a1c1a722b */ /* 0x010fe20000000022 */
[----:B------:R-:W-:-:S07]  /*2020*/  VIADD R0, R0, 0x8 ;  /* 0x0000000800007836 */ /* 0x000fce0000000000 */
[----:B---3--:R-:W-:-:S08]  /*2030*/  DFMA R26, R30, R32, R26 ;  /* 0x000000201e1a722b */ /* 0x008fd0000000001a */
[----:B--2---:R-:W-:-:S11]  /*2040*/  DFMA R38, R38, R36, R26 ;  /* 0x000000242626722b */ /* 0x004fd6000000001a */
.L_x_20:
[----:B------:R-:W-:Y:S05]  /*2050*/  @!P2 BRA `(.L_x_17) ;  /* 0x000000000098a947 */ /* 0x000fea0003800000 */
[----:B------:R-:W-:Y:S01]  /*2060*/  VIADD R2, R42, 0xffffffff ;  /* 0xffffffff2a027836 */ /* 0x000fe20000000000 */
[----:B------:R-:W-:-:S04]  /*2070*/  ISETP.NE.AND P2, PT, R40, RZ, PT ;  /* 0x000000ff2800720c */ /* 0x000fc80003f45270 */
[----:B------:R-:W-:-:S13]  /*2080*/  ISETP.GE.U32.AND P0, PT, R2, 0x3, PT ;  /* 0x000000030200780c */ /* 0x000fda0003f06070 */
[----:B------:R-:W-:Y:S05]  /*2090*/  @!P0 BRA `(.L_x_21) ;  /* 0x0000000000448947 */ /* 0x000fea0003800000 */
[----:B-----5:R-:W1:Y:S08]  /*20a0*/  LDC.64 R36, c[0x0][0x398] ;  /* 0x0000e600ff247b82 */ /* 0x020e700000000a00 */
[----:B------:R-:W2:Y:S01]  /*20b0*/  LDC.64 R2, c[0x0][0x3a8] ;  /* 0x0000ea00ff027b82 */ /* 0x000ea20000000a00 */
[----:B-1----:R-:W-:-:S05]  /*20c0*/  IMAD.WIDE.U32 R36, R0, 0x8, R36 ;  /* 0x0000000800247825 */ /* 0x002fca00078e0024 */
[----:B------:R-:W3:Y:S01]  /*20d0*/  LDG.E.64 R28, desc[UR8][R36.64] ;  /* 0x00000008241c7981 */ /* 0x000ee2000c1e1b00 */
[----:B--2---:R-:W-:-:S03]  /*20e0*/  IMAD.WIDE.U32 R2, R0, 0x8, R2 ;  /* 0x0000000800027825 */ /* 0x004fc600078e0002 */
[----:B------:R-:W2:Y:S04]  /*20f0*/  LDG.E.64 R24, desc[UR8][R36.64+0x8] ;  /* 0x0000080824187981 */ /* 0x000ea8000c1e1b00 */
[----:B------:R-:W3:Y:S04]  /*2100*/  LDG.E.64 R30, desc[UR8][R2.64] ;  /* 0x00000008021e7981 */ /* 0x000ee8000c1e1b00 */
[----:B------:R-:W2:Y:S04]  /*2110*/  LDG.E.64 R26, desc[UR8][R2.64+0x8] ;  /* 0x00000808021a7981 */ /* 0x000ea8000c1e1b00 */
[----:B------:R-:W4:Y:S04]  /*2120*/  LDG.E.64 R32, desc[UR8][R2.64+0x10] ;  /* 0x0000100802207981 */ /* 0x000f28000c1e1b00 */
[----:B0-----:R-:W4:Y:S01]  /*2130*/  LDG.E.64 R34, desc[UR8][R36.64+0x18] ;  /* 0x0000180824227981 */ /* 0x001f22000c1e1b00 */
[----:B---3--:R-:W-:-:S03]  /*2140*/  DFMA R28, R28, R30, R38 ;  /* 0x0000001e1c1c722b */ /* 0x008fc60000000026 */
[----:B------:R-:W4:Y:S04]  /*2150*/  LDG.E.64 R30, desc[UR8][R36.64+0x10] ;  /* 0x00001008241e7981 */ /* 0x000f28000c1e1b00 */
[----:B------:R-:W3:Y:S01]  /*2160*/  LDG.E.64 R38, desc[UR8][R2.64+0x18] ;  /* 0x0000180802267981 */ /* 0x000ee2000c1e1b00 */
[----:B--2---:R-:W-:Y:S01]  /*2170*/  DFMA R24, R24, R26, R28 ;  /* 0x0000001a1818722b */ /* 0x004fe2000000001c */
[----:B------:R-:W-:-:S07]  /*2180*/  VIADD R0, R0, 0x4 ;  /* 0x0000000400007836 */ /* 0x000fce0000000000 */
[----:B----4-:R-:W-:-:S08]  /*2190*/  DFMA R24, R30, R32, R24 ;  /* 0x000000201e18722b */ /* 0x010fd00000000018 */
[----:B---3--:R-:W-:-:S11]  /*21a0*/  DFMA R38, R34, R38, R24 ;  /* 0x000000262226722b */ /* 0x008fd60000000018 */
.L_x_21:
[----:B------:R-:W-:Y:S05]  /*21b0*/  @!P2 BRA `(.L_x_17) ;  /* 0x000000000040a947 */ /* 0x000fea0003800000 */
[----:B------:R-:W1:Y:S08]  /*21c0*/  LDC.64 R2, c[0x0][0x398] ;  /* 0x0000e600ff027b82 */ /* 0x000e700000000a00 */
[----:B------:R-:W2:Y:S01]  /*21d0*/  LDC.64 R24, c[0x0][0x3a8] ;  /* 0x0000ea00ff187b82 */ /* 0x000ea20000000a00 */
[----:B-1----:R-:W-:-:S05]  /*21e0*/  IMAD.WIDE.U32 R2, R0, 0x8, R2 ;  /* 0x0000000800027825 */ /* 0x002fca00078e0002 */
[----:B------:R-:W3:Y:S01]  /*21f0*/  LDG.E.64 R26, desc[UR8][R2.64] ;  /* 0x00000008021a7981 */ /* 0x000ee2000c1e1b00 */
[----:B--2---:R-:W-:-:S05]  /*2200*/  IMAD.WIDE.U32 R24, R0, 0x8, R24 ;  /* 0x0000000800187825 */ /* 0x004fca00078e0018 */
[----:B------:R-:W3:Y:S01]  /*2210*/  LDG.E.64 R28, desc[UR8][R24.64] ;  /* 0x00000008181c7981 */ /* 0x000ee2000c1e1b00 */
[----:B------:R-:W-:Y:S01]  /*2220*/  ISETP.NE.AND P0, PT, R40, 0x1, PT ;  /* 0x000000012800780c */ /* 0x000fe20003f05270 */
[----:B---3--:R-:W-:-:S12]  /*2230*/  DFMA R38, R26, R28, R38 ;  /* 0x0000001c1a26722b */ /* 0x008fd80000000026 */
        /* <DEDUP_REMOVED lines=8> */
.L_x_17:
[----:B------:R-:W1:Y:S01]  /*22c0*/  MUFU.RCP64H R3, R39 ;  /* 0x0000002700037308 */ /* 0x000e620000001800 */
[----:B------:R-:W-:Y:S01]  /*22d0*/  IMAD.MOV.U32 R2, RZ, RZ, 0x1 ;  /* 0x00000001ff027424 */ /* 0x000fe200078e00ff */
[----:B------:R-:W-:-:S05]  /*22e0*/  FSETP.GEU.AND P2, PT, |R13|, 6.5827683646048100446e-37, PT ;  /* 0x036000000d00780b */ /* 0x000fca0003f4e200 */
[----:B-1----:R-:W-:-:S08]  /*22f0*/  DFMA R24, R2, -R38, 1 ;  /* 0x3ff000000218742b */ /* 0x002fd00000000826 */
[----:B------:R-:W-:-:S08]  /*2300*/  DFMA R24, R24, R24, R24 ;  /* 0x000000181818722b */ /* 0x000fd00000000018 */
[----:B------:R-:W-:-:S08]  /*2310*/  DFMA R24, R2, R24, R2 ;  /* 0x000000180218722b */ /* 0x000fd00000000002 */
[----:B------:R-:W-:-:S08]  /*2320*/  DFMA R2, R24, -R38, 1 ;  /* 0x3ff000001802742b */ /* 0x000fd00000000826 */
[----:B------:R-:W-:-:S08]  /*2330*/  DFMA R2, R24, R2, R24 ;  /* 0x000000021802722b */ /* 0x000fd00000000018 */
[----:B------:R-:W-:-:S08]  /*2340*/  DMUL R24, R2, R12 ;  /* 0x0000000c02187228 */ /* 0x000fd00000000000 */
[----:B------:R-:W-:-:S08]  /*2350*/  DFMA R26, R24, -R38, R12 ;  /* 0x80000026181a722b */ /* 0x000fd0000000000c */
[----:B------:R-:W-:-:S10]  /*2360*/  DFMA R24, R2, R26, R24 ;  /* 0x0000001a0218722b */ /* 0x000fd40000000018 */
[----:B------:R-:W-:-:S05]  /*2370*/  FFMA R0, RZ, R39, R25 ;  /* 0x00000027ff007223 */ /* 0x000fca0000000019 */
[----:B------:R-:W-:-:S13]  /*2380*/  FSETP.GT.AND P0, PT, |R0|, 1.469367938527859385e-39, PT ;  /* 0x001000000000780b */ /* 0x000fda0003f04200 */
[----:B------:R-:W-:Y:S05]  /*2390*/  @P0 BRA P2, `(.L_x_22) ;  /* 0x0000000000200947 */ /* 0x000fea0001000000 */
[----:B------:R-:W-:Y:S01]  /*23a0*/  IMAD.MOV.U32 R30, RZ, RZ, R12 ;  /* 0x000000ffff1e7224 */ /* 0x000fe200078e000c */
[----:B------:R-:W-:Y:S01]  /*23b0*/  MOV R45, 0x2400 ;  /* 0x00002400002d7802 */ /* 0x000fe20000000f00 */
[----:B------:R-:W-:Y:S02]  /*23c0*/  IMAD.MOV.U32 R31, RZ, RZ, R13 ;  /* 0x000000ffff1f7224 */ /* 0x000fe400078e000d */
[----:B------:R-:W-:Y:S02]  /*23d0*/  IMAD.MOV.U32 R28, RZ, RZ, R38 ;  /* 0x000000ffff1c7224 */ /* 0x000fe400078e0026 */
[----:B------:R-:W-:-:S07]  /*23e0*/  IMAD.MOV.U32 R29, RZ, RZ, R39 ;  /* 0x000000ffff1d7224 */ /* 0x000fce00078e0027 */
[----:B0----5:R-:W-:Y:S05]  /*23f0*/  CALL.REL.NOINC `($__internal_0_$__cuda_sm20_div_rn_f64_full) ;  /* 0x00000010007c7944 */ /* 0x021fea0003c00000 */
[----:B------:R-:W-:Y:S02]  /*2400*/  IMAD.MOV.U32 R24, RZ, RZ, R0 ;  /* 0x000000ffff187224 */ /* 0x000fe400078e0000 */
[----:B------:R-:W-:-:S07]  /*2410*/  IMAD.MOV.U32 R25, RZ, RZ, R27 ;  /* 0x000000ffff197224 */ /* 0x000fce00078e001b */
.L_x_22:
[----:B------:R-:W2:Y:S04]  /*2420*/  LDG.E.64 R2, desc[UR8][R14.64] ;  /* 0x000000080e027981 */ /* 0x000ea8000c1e1b00 */
[----:B------:R-:W2:Y:S01]  /*2430*/  LDG.E.64 R12, desc[UR8][R6.64] ;  /* 0x00000008060c7981 */ /* 0x000ea2000c1e1b00 */
[----:B------:R-:W-:-:S04]  /*2440*/  UPRMT UR6, UR4, 0x9910, URZ ;  /* 0x0000991004067896 */ /* 0x000fc800080000ff */
[----:B------:R-:W-:-:S04]  /*2450*/  UIMAD UR5, UR6, 0x5c29, URZ ;  /* 0x00005c29060578a4 */ /* 0x000fc8000f8e02ff */
[----:B------:R-:W-:Y:S02]  /*2460*/  ULOP3.LUT UR7, UR5, 0xffff, URZ, 0xc0, !UPT ;  /* 0x0000ffff05077892 */ /* 0x000fe4000f8ec0ff */
[----:B------:R-:W-:Y:S02]  /*2470*/  UIMAD UR5, UR6, 0x2e148000, URZ ;  /* 0x2e148000060578a4 */ /* 0x000fe4000f8e02ff */
[----:B------:R-:W-:-:S04]  /*2480*/  USHF.R.U32.HI UR6, URZ, 0x1, UR7 ;  /* 0x00000001ff067899 */ /* 0x000fc80008011607 */
[----:B------:R-:W-:-:S04]  /*2490*/  ULOP3.LUT UR5, UR6, 0xffff, UR5, 0xc8, !UPT ;  /* 0x0000ffff06057892 */ /* 0x000fc8000f8ec805 */
[----:B------:R-:W-:Y:S01]  /*24a0*/  UISETP.GE.U32.AND UP0, UPT, UR5, 0x51f, UPT ;  /* 0x0000051f0500788c */ /* 0x000fe2000bf06070 */
[----:B--2---:R-:W-:-:S07]  /*24b0*/  DFMA R2, R2, R24, R12 ;  /* 0x000000180202722b */ /* 0x004fce000000000c */
[----:B------:R1:W-:Y:S01]  /*24c0*/  STG.E.64 desc[UR8][R6.64], R2 ;  /* 0x0000000206007986 */ /* 0x0003e2000c101b08 */
[----:B------:R-:W-:Y:S06]  /*24d0*/  BAR.SYNC.DEFER_BLOCKING 0x0 ;  /* 0x0000000000007b1d */ /* 0x000fec0000010000 */
[----:B------:R-:W-:Y:S05]  /*24e0*/  BRA.U !UP0, `(.L_x_23) ;  /* 0x0000000908287547 */ /* 0x000fea000b800000 */
[----:B-----5:R2:W5:Y:S01]  /*24f0*/  LDG.E.64 R36, desc[UR8][R20.64] ;  /* 0x0000000814247981 */ /* 0x020562000c1e1b00 */
[----:B0-----:R-:W-:Y:S01]  /*2500*/  CS2R R34, SRZ ;  /* 0x0000000000227805 */ /* 0x001fe2000001ff00 */
[----:B------:R-:W-:Y:S06]  /*2510*/  @!P1 BRA `(.L_x_24) ;  /* 0x0000000800149947 */ /* 0x000fec0003800000 */
[----:B-1----:R0:W5:Y:S01]  /*2520*/  LDG.E.64 R2, desc[UR8][R18.64] ;  /* 0x0000000812027981 */ /* 0x002162000c1e1b00 */
[----:B------:R-:W-:Y:S01]  /*2530*/  ISETP.GE.U32.AND P0, PT, R44, 0xf, PT ;  /* 0x0000000f2c00780c */ /* 0x000fe20003f06070 */
[----:B------:R-:W-:Y:S01]  /*2540*/  IMAD.MOV.U32 R45, RZ, RZ, RZ ;  /* 0x000000ffff2d7224 */ /* 0x000fe200078e00ff */
[----:B------:R-:W-:-:S11]  /*2550*/  CS2R R34, SRZ ;  /* 0x0000000000227805 */ /* 0x000fd6000001ff00 */
[----:B0-----:R-:W-:Y:S05]  /*2560*/  @!P0 BRA `(.L_x_25) ;  /* 0x0000000000e48947 */ /* 0x001fea0003800000 */
[----:B------:R-:W-:Y:S01]  /*2570*/  IMAD.MOV.U32 R0, RZ, RZ, RZ ;  /* 0x000000ffff007224 */ /* 0x000fe200078e00ff */
[----:B------:R-:W-:-:S07]  /*2580*/  CS2R R34, SRZ ;  /* 0x0000000000227805 */ /* 0x000fce000001ff00 */
.L_x_26:
[----:B------:R-:W0:Y:S01]  /*2590*/  LDC.64 R12, c[0x0][0x388] ;  /* 0x0000e200ff0c7b82 */ /* 0x000e220000000a00 */
[----:B-----5:R-:W-:-:S05]  /*25a0*/  IMAD.WIDE.U32 R24, R0, 0x8, R2 ;  /* 0x0000000800187825 */ /* 0x020fca00078e0002 */
[----:B------:R-:W3:Y:S04]  /*25b0*/  LDG.E.64 R32, desc[UR8][R24.64] ;  /* 0x0000000818207981 */ /* 0x000ee8000c1e1b00 */
[----:B------:R-:W4:Y:S04]  /*25c0*/  LDG.E.64 R26, desc[UR8][R24.64+0x8] ;  /* 0x00000808181a7981 */ /* 0x000f28000c1e1b00 */
[----:B------:R-:W2:Y:S01]  /*25d0*/  LDG.E.64 R38, desc[UR8][R24.64+0x78] ;  /* 0x0000780818267981 */ /* 0x000ea2000c1e1b00 */
[----:B0-----:R-:W-:-:S05]  /*25e0*/  IMAD.WIDE.U32 R12, R0, 0x8, R12 ;  /* 0x00000008000c7825 */ /* 0x001fca00078e000c */
[----:B------:R-:W3:Y:S04]  /*25f0*/  LDG.E.64 R28, desc[UR8][R12.64] ;  /* 0x000000080c1c7981 */ /* 0x000ee8000c1e1b00 */
        /* <DEDUP_REMOVED lines=37> */
[----:B------:R-:W-:Y:S01]  /*2850*/  VIADD R0, R0, 0x10 ;  /* 0x0000001000007836 */ /* 0x000fe20000000000 */
[----:B---3--:R-:W-:Y:S02]  /*2860*/  DFMA R34, R30, R34, R32 ;  /* 0x000000221e22722b */ /* 0x008fe40000000020 */
[----:B------:R-:W3:Y:S04]  /*2870*/  LDG.E.64 R30, desc[UR8][R24.64+0x70] ;  /* 0x00007008181e7981 */ /* 0x000ee8000c1e1b00 */
[----:B------:R-:W3:Y:S04]  /*2880*/  LDG.E.64 R32, desc[UR8][R12.64+0x70] ;  /* 0x000070080c207981 */ /* 0x000ee8000c1e1b00 */
[----:B------:R-:W2:Y:S01]  /*2890*/  LDG.E.64 R12, desc[UR8][R12.64+0x78] ;  /* 0x000078080c0c7981 */ /* 0x000ea2000c1e1b00 */
[----:B----4-:R-:W-:Y:S01]  /*28a0*/  DFMA R26, R28, R26, R34 ;  /* 0x0000001a1c1a722b */ /* 0x010fe20000000022 */
[----:B------:R-:W-:-:S07]  /*28b0*/  ISETP.NE.AND P0, PT, R0, R41, PT ;  /* 0x000000290000720c */ /* 0x000fce0003f05270 */
[----:B---3--:R-:W-:-:S08]  /*28c0*/  DFMA R26, R30, R32, R26 ;  /* 0x000000201e1a722b */ /* 0x008fd0000000001a */
[----:B--2---:R-:W-:Y:S01]  /*28d0*/  DFMA R34, R38, R12, R26 ;  /* 0x0000000c2622722b */ /* 0x004fe2000000001a */
[----:B------:R-:W-:Y:S10]  /*28e0*/  @P0 BRA `(.L_x_26) ;  /* 0xfffffffc00280947 */ /* 0x000ff4000383ffff */
[----:B------:R-:W-:-:S07]  /*28f0*/  IMAD.MOV.U32 R45, RZ, RZ, R41 ;  /* 0x000000ffff2d7224 */ /* 0x000fce00078e0029 */
.L_x_25:
[----:B------:R-:W-:-:S13]  /*2900*/  ISETP.NE.AND P0, PT, R43, RZ, PT ;  /* 0x000000ff2b00720c */ /* 0x000fda0003f05270 */
[----:B------:R-:W-:Y:S05]  /*2910*/  @!P0 BRA `(.L_x_24) ;  /* 0x0000000400148947 */ /* 0x000fea0003800000 */
[----:B------:R-:W-:Y:S02]  /*2920*/  IADD3 R0, PT, PT, R43, -0x1, RZ ;  /* 0xffffffff2b007810 */ /* 0x000fe40007ffe0ff */
[----:B------:R-:W-:Y:S02]  /*2930*/  ISETP.NE.AND P2, PT, R42, RZ, PT ;  /* 0x000000ff2a00720c */ /* 0x000fe40003f45270 */
[----:B------:R-:W-:-:S13]  /*2940*/  ISETP.GE.U32.AND P0, PT, R0, 0x7, PT ;  /* 0x000000070000780c */ /* 0x000fda0003f06070 */
[----:B------:R-:W-:Y:S05]  /*2950*/  @!P0 BRA `(.L_x_27) ;  /* 0x0000000000708947 */ /* 0x000fea0003800000 */
        /* <DEDUP_REMOVED lines=22> */
[----:B------:R-:W3:Y:S04]  /*2ac0*/  LDG.E.64 R30, desc[UR8][R12.64+0x30] ;  /* 0x000030080c1e7981 */ /* 0x000ee8000c1e1b00 */
[----:B------:R-:W2:Y:S01]  /*2ad0*/  LDG.E.64 R12, desc[UR8][R12.64+0x38] ;  /* 0x000038080c0c7981 */ /* 0x000ea2000c1e1b00 */
[----:B----4-:R-:W-:Y:S01]  /*2ae0*/  DFMA R26, R32, R26, R34 ;  /* 0x0000001a201a722b */ /* 0x010fe20000000022 */
[----:B------:R-:W-:-:S07]  /*2af0*/  VIADD R45, R45, 0x8 ;  /* 0x000000082d2d7836 */ /* 0x000fce0000000000 */
[----:B---3--:R-:W-:-:S08]  /*2b00*/  DFMA R26, R28, R30, R26 ;  /* 0x0000001e1c1a722b */ /* 0x008fd0000000001a */
[----:B--2---:R-:W-:-:S11]  /*2b10*/  DFMA R34, R38, R12, R26 ;  /* 0x0000000c2622722b */ /* 0x004fd6000000001a */
.L_x_27:
[----:B------:R-:W-:Y:S05]  /*2b20*/  @!P2 BRA `(.L_x_24) ;  /* 0x000000000090a947 */ /* 0x000fea0003800000 */
[----:B------:R-:W-:Y:S01]  /*2b30*/  VIADD R0, R42, 0xffffffff ;  /* 0xffffffff2a007836 */ /* 0x000fe20000000000 */
[----:B------:R-:W-:-:S04]  /*2b40*/  ISETP.NE.AND P2, PT, R40, RZ, PT ;  /* 0x000000ff2800720c */ /* 0x000fc80003f45270 */
[----:B------:R-:W-:-:S13]  /*2b50*/  ISETP.GE.U32.AND P0, PT, R0, 0x3, PT ;  /* 0x000000030000780c */ /* 0x000fda0003f06070 */
[----:B------:R-:W-:Y:S05]  /*2b60*/  @!P0 BRA `(.L_x_28) ;  /* 0x0000000000408947 */ /* 0x000fea0003800000 */
[----:B------:R-:W0:Y:S01]  /*2b70*/  LDC.64 R38, c[0x0][0x388] ;  /* 0x0000e200ff267b82 */ /* 0x000e220000000a00 */
[----:B-----5:R-:W-:-:S05]  /*2b80*/  IMAD.WIDE.U32 R32, R45, 0x8, R2 ;  /* 0x000000082d207825 */ /* 0x020fca00078e0002 */
[----:B------:R-:W3:Y:S04]  /*2b90*/  LDG.E.64 R28, desc[UR8][R32.64] ;  /* 0x00000008201c7981 */ /* 0x000ee8000c1e1b00 */
[----:B------:R-:W4:Y:S01]  /*2ba0*/  LDG.E.64 R12, desc[UR8][R32.64+0x8] ;  /* 0x00000808200c7981 */ /* 0x000f22000c1e1b00 */
[----:B0-----:R-:W-:-:S05]  /*2bb0*/  IMAD.WIDE.U32 R38, R45, 0x8, R38 ;  /* 0x000000082d267825 */ /* 0x001fca00078e0026 */
[----:B------:R-:W3:Y:S04]  /*2bc0*/  LDG.E.64 R26, desc[UR8][R38.64] ;  /* 0x00000008261a7981 */ /* 0x000ee8000c1e1b00 */
[----:B------:R-:W4:Y:S04]  /*2bd0*/  LDG.E.64 R24, desc[UR8][R38.64+0x8] ;  /* 0x0000080826187981 */ /* 0x000f28000c1e1b00 */
[----:B------:R-:W2:Y:S01]  /*2be0*/  LDG.E.64 R30, desc[UR8][R38.64+0x10] ;  /* 0x00001008261e7981 */ /* 0x000ea2000c1e1b00 */
[----:B---3--:R-:W-:-:S03]  /*2bf0*/  DFMA R26, R28, R26, R34 ;  /* 0x0000001a1c1a722b */ /* 0x008fc60000000022 */
[----:B------:R-:W2:Y:S04]  /*2c00*/  LDG.E.64 R28, desc[UR8][R32.64+0x10] ;  /* 0x00001008201c7981 */ /* 0x000ea8000c1e1b00 */
[----:B------:R-:W3:Y:S04]  /*2c10*/  LDG.E.64 R34, desc[UR8][R38.64+0x18] ;  /* 0x0000180826227981 */ /* 0x000ee8000c1e1b00 */
[----:B------:R-:W3:Y:S01]  /*2c20*/  LDG.E.64 R32, desc[UR8][R32.64+0x18] ;  /* 0x0000180820207981 */ /* 0x000ee2000c1e1b00 */
[----:B----4-:R-:W-:Y:S01]  /*2c30*/  DFMA R12, R12, R24, R26 ;  /* 0x000000180c0c722b */ /* 0x010fe2000000001a */
[----:B------:R-:W-:-:S07]  /*2c40*/  VIADD R45, R45, 0x4 ;  /* 0x000000042d2d7836 */ /* 0x000fce0000000000 */
[----:B--2---:R-:W-:-:S08]  /*2c50*/  DFMA R12, R28, R30, R12 ;  /* 0x0000001e1c0c722b */ /* 0x004fd0000000000c */
[----:B---3--:R-:W-:-:S11]  /*2c60*/  DFMA R34, R32, R34, R12 ;  /* 0x000000222022722b */ /* 0x008fd6000000000c */
.L_x_28:
[----:B------:R-:W-:Y:S05]  /*2c70*/  @!P2 BRA `(.L_x_24) ;  /* 0x00000000003ca947 */ /* 0x000fea0003800000 */
[----:B------:R-:W0:Y:S01]  /*2c80*/  LDC.64 R12, c[0x0][0x388] ;  /* 0x0000e200ff0c7b82 */ /* 0x000e220000000a00 */
[----:B-----5:R-:W-:-:S05]  /*2c90*/  IMAD.WIDE.U32 R2, R45, 0x8, R2 ;  /* 0x000000082d027825 */ /* 0x020fca00078e0002 */
[----:B------:R-:W3:Y:S01]  /*2ca0*/  LDG.E.64 R24, desc[UR8][R2.64] ;  /* 0x0000000802187981 */ /* 0x000ee2000c1e1b00 */
[----:B0-----:R-:W-:-:S05]  /*2cb0*/  IMAD.WIDE.U32 R12, R45, 0x8, R12 ;  /* 0x000000082d0c7825 */ /* 0x001fca00078e000c */
[----:B------:R-:W3:Y:S01]  /*2cc0*/  LDG.E.64 R26, desc[UR8][R12.64] ;  /* 0x000000080c1a7981 */ /* 0x000ee2000c1e1b00 */
[----:B------:R-:W-:Y:S01]  /*2cd0*/  ISETP.NE.AND P0, PT, R40, 0x1, PT ;  /* 0x000000012800780c */ /* 0x000fe20003f05270 */
[----:B---3--:R-:W-:-:S12]  /*2ce0*/  DFMA R34, R24, R26, R34 ;  /* 0x0000001a1822722b */ /* 0x008fd80000000022 */
[----:B------:R-:W-:Y:S05]  /*2cf0*/  @!P0 BRA `(.L_x_24) ;  /* 0x00000000001c8947 */ /* 0x000fea0003800000 */
[----:B------:R-:W-:Y:S01]  /*2d00*/  ISETP.NE.AND P0, PT, R40, 0x2, PT ;  /* 0x000000022800780c */ /* 0x000fe20003f05270 */
[----:B------:R-:W3:Y:S04]  /*2d10*/  LDG.E.64 R24, desc[UR8][R2.64+0x8] ;  /* 0x0000080802187981 */ /* 0x000ee8000c1e1b00 */
[----:B------:R-:W3:Y:S08]  /*2d20*/  LDG.E.64 R26, desc[UR8][R12.64+0x8] ;  /* 0x000008080c1a7981 */ /* 0x000ef0000c1e1b00 */
[----:B------:R-:W4:Y:S04]  /*2d30*/  @P0 LDG.E.64 R28, desc[UR8][R2.64+0x10] ;  /* 0x00001008021c0981 */ /* 0x000f28000c1e1b00 */
[----:B------:R-:W4:Y:S01]  /*2d40*/  @P0 LDG.E.64 R30, desc[UR8][R12.64+0x10] ;  /* 0x000010080c1e0981 */ /* 0x000f22000c1e1b00 */
[----:B---3--:R-:W-:-:S08]  /*2d50*/  DFMA R34, R24, R26, R34 ;  /* 0x0000001a1822722b */ /* 0x008fd00000000022 */
[----:B----4-:R-:W-:-:S11]  /*2d60*/  @P0 DFMA R34, R28, R30, R34 ;  /* 0x0000001e1c22022b */ /* 0x010fd60000000022 */
.L_x_24:
[----:B-----5:R-:W-:Y:S01]  /*2d70*/  DADD R24, R36, -R34 ;  /* 0x0000000024187229 */ /* 0x020fe20000000822 */
[----:B------:R-:W-:Y:S10]  /*2d80*/  BRA `(.L_x_29) ;  /* 0x00000000000c7947 */ /* 0x000ff40003800000 */
.L_x_23:
[----:B-1----:R-:W2:Y:S04]  /*2d90*/  LDG.E.64 R2, desc[UR8][R8.64] ;  /* 0x0000000808027981 */ /* 0x002ea8000c1e1b00 */
[----:B------:R-:W2:Y:S02]  /*2da0*/  LDG.E.64 R12, desc[UR8][R16.64] ;  /* 0x00000008100c7981 */ /* 0x000ea4000c1e1b00 */
[----:B--2---:R-:W-:-:S11]  /*2db0*/  DFMA R24, R2, -R24, R12 ;  /* 0x800000180218722b */ /* 0x004fd6000000000c */
.L_x_29:
[----:B------:R3:W-:Y:S01]  /*2dc0*/  STG.E.64 desc[UR8][R16.64], R24 ;  /* 0x0000001810007986 */ /* 0x0007e2000c101b08 */
[----:B------:R-:W-:Y:S01]  /*2dd0*/  CS2R R12, SRZ ;  /* 0x00000000000c7805 */ /* 0x000fe2000001ff00 */
[----:B------:R-:W-:Y:S06]  /*2de0*/  @!P1 BRA `(.L_x_30) ;  /* 0x0000000400849947 */ /* 0x000fec0003800000 */
[----:B------:R-:W-:Y:S01]  /*2df0*/  ISETP.GE.U32.AND P0, PT, R44, 0xf, PT ;  /* 0x0000000f2c00780c */ /* 0x000fe20003f06070 */
[----:B------:R-:W-:Y:S01]  /*2e00*/  IMAD.MOV.U32 R0, RZ, RZ, RZ ;  /* 0x000000ffff007224 */ /* 0x000fe200078e00ff */
[----:B------:R-:W-:-:S11]  /*2e10*/  CS2R R12, SRZ ;  /* 0x00000000000c7805 */ /* 0x000fd6000001ff00 */
[----:B------:R-:W-:Y:S05]  /*2e20*/  @!P0 BRA `(.L_x_31) ;  /* 0x0000000000a08947 */ /* 0x000fea0003800000 */
[----:B------:R-:W-:Y:S01]  /*2e30*/  IMAD.MOV.U32 R0, RZ, RZ, RZ ;  /* 0x000000ffff007224 */ /* 0x000fe200078e00ff */
[----:B------:R-:W-:-:S07]  /*2e40*/  CS2R R12, SRZ ;  /* 0x00000000000c7805 */ /* 0x000fce000001ff00 */
.L_x_32:
[----:B-1----:R-:W1:Y:S02]  /*2e50*/  LDC.64 R2, c[0x0][0x3a0] ;  /* 0x0000e800ff027b82 */ /* 0x002e640000000a00 */
[----:B-1----:R-:W-:-:S05]  /*2e60*/  IMAD.WIDE.U32 R2, R0, 0x8, R2 ;  /* 0x0000000800027825 */ /* 0x002fca00078e0002 */
[----:B0-----:R-:W4:Y:S04]  /*2e70*/  LDG.E.64 R34, desc[UR8][R2.64] ;  /* 0x0000000802227981 */ /* 0x001f28000c1e1b00 */
[----:B-----5:R-:W2:Y:S04]  /*2e80*/  LDG.E.64 R36, desc[UR8][R2.64+0x8] ;  /* 0x0000080802247981 */ /* 0x020ea8000c1e1b00 */
[----:B------:R-:W3:Y:S04]  /*2e90*/  LDG.E.64 R32, desc[UR8][R2.64+0x10] ;  /* 0x0000100802207981 */ /* 0x000ee8000c1e1b00 */
[----:B------:R-:W3:Y:S04]  /*2ea0*/  LDG.E.64 R30, desc[UR8][R2.64+0x18] ;  /* 0x00001808021e7981 */ /* 0x000ee8000c1e1b00 */
[----:B------:R-:W3:Y:S04]  /*2eb0*/  LDG.E.64 R28, desc[UR8][R2.64+0x20] ;  /* 0x00002008021c7981 */ /* 0x000ee8000c1e1b00 */
[----:B------:R-:W3:Y:S04]  /*2ec0*/  LDG.E.64 R26, desc[UR8][R2.64+0x28] ;  /* 0x00002808021a7981 */ /* 0x000ee8000c1e1b00 */
[----:B------:R-:W3:Y:S01]  /*2ed0*/  LDG.E.64 R38, desc[UR8][R2.64+0x78] ;  /* 0x0000780802267981 */ /* 0x000ee2000c1e1b00 */
[----:B----4-:R-:W-:-:S03]  /*2ee0*/  DFMA R34, R34, R34, R12 ;  /* 0x000000222222722b */ /* 0x010fc6000000000c */
[----:B------:R-:W4:Y:S05]  /*2ef0*/  LDG.E.64 R12, desc[UR8][R2.64+0x30] ;  /* 0x00003008020c7981 */ /* 0x000f2a000c1e1b00 */
[----:B--2---:R-:W-:Y:S02]  /*2f00*/  DFMA R36, R36, R36, R34 ;  /* 0x000000242424722b */ /* 0x004fe40000000022 */
[----:B------:R-:W2:Y:S06]  /*2f10*/  LDG.E.64 R34, desc[UR8][R2.64+0x38] ;  /* 0x0000380802227981 */ /* 0x000eac000c1e1b00 */
[----:B---3--:R-:W-:-:S02]  /*2f20*/  DFMA R32, R32, R32, R36 ;  /* 0x000000202020722b */ /* 0x008fc40000000024 */
[----:B------:R-:W3:Y:S06]  /*2f30*/  LDG.E.64 R36, desc[UR8][R2.64+0x40] ;  /* 0x0000400802247981 */ /* 0x000eec000c1e1b00 */
[----:B------:R-:W-:Y:S02]  /*2f40*/  DFMA R30, R30, R30, R32 ;  /* 0x0000001e1e1e722b */ /* 0x000fe40000000020 */
[----:B------:R-:W3:Y:S06]  /*2f50*/  LDG.E.64 R32, desc[UR8][R2.64+0x48] ;  /* 0x0000480802207981 */ /* 0x000eec000c1e1b00 */
[----:B------:R-:W-:-:S02]  /*2f60*/  DFMA R28, R28, R28, R30 ;  /* 0x0000001c1c1c722b */ /* 0x000fc4000000001e */
[----:B------:R-:W3:Y:S06]  /*2f70*/  LDG.E.64 R30, desc[UR8][R2.64+0x50] ;  /* 0x00005008021e7981 */ /* 0x000eec000c1e1b00 */
[----:B------:R-:W-:Y:S02]  /*2f80*/  DFMA R26, R26, R26, R28 ;  /* 0x0000001a1a1a722b */ /* 0x000fe4000000001c */
[----:B------:R-:W3:Y:S06]  /*2f90*/  LDG.E.64 R28, desc[UR8][R2.64+0x58] ;  /* 0x00005808021c7981 */ /* 0x000eec000c1e1b00 */
[----:B----4-:R-:W-:-:S02]  /*2fa0*/  DFMA R12, R12, R12, R26 ;  /* 0x0000000c0c0c722b */ /* 0x010fc4000000001a */
[----:B------:R-:W4:Y:S06]  /*2fb0*/  LDG.E.64 R26, desc[UR8][R2.64+0x60] ;  /* 0x00006008021a7981 */ /* 0x000f2c000c1e1b00 */
[----:B--2---:R-:W-:Y:S02]  /*2fc0*/  DFMA R34, R34, R34, R12 ;  /* 0x000000222222722b */ /* 0x004fe4000000000c */
[----:B------:R-:W2:Y:S06]  /*2fd0*/  LDG.E.64 R12, desc[UR8][R2.64+0x68] ;  /* 0x00006808020c7981 */ /* 0x000eac000c1e1b00 */
[----:B---3--:R-:W-:-:S02]  /*2fe0*/  DFMA R36, R36, R36, R34 ;  /* 0x000000242424722b */ /* 0x008fc40000000022 */
[----:B------:R-:W3:Y:S06]  /*2ff0*/  LDG.E.64 R34, desc[UR8][R2.64+0x70] ;  /* 0x0000700802227981 */ /* 0x000eec000c1e1b00 */
[----:B------:R-:W-:-:S08]  /*3000*/  DFMA R36, R32, R32, R36 ;  /* 0x000000202024722b */ /* 0x000fd00000000024 */
[----:B------:R-:W-:-:S08]  /*3010*/  DFMA R36, R30, R30, R36 ;  /* 0x0000001e1e24722b */ /* 0x000fd00000000024 */
[----:B------:R-:W-:Y:S01]  /*3020*/  DFMA R36, R28, R28, R36 ;  /* 0x0000001c1c24722b */ /* 0x000fe20000000024 */
[----:B------:R-:W-:-:S05]  /*3030*/  VIADD R0, R0, 0x10 ;  /* 0x0000001000007836 */ /* 0x000fca0000000000 */
[----:B------:R-:W-:Y:S02]  /*3040*/  ISETP.NE.AND P0, PT, R0, R41, PT ;  /* 0x000000290000720c */ /* 0x000fe40003f05270 */
[----:B----4-:R-:W-:-:S08]  /*3050*/  DFMA R36, R26, R26, R36 ;  /* 0x0000001a1a24722b */ /* 0x010fd00000000024 */
[----:B--2---:R-:W-:-:S08]  /*3060*/  DFMA R36, R12, R12, R36 ;  /* 0x0000000c0c24722b */ /* 0x004fd00000000024 */
[----:B---3--:R-:W-:-:S08]  /*3070*/  DFMA R36, R34, R34, R36 ;  /* 0x000000222224722b */ /* 0x008fd00000000024 */
[----:B------:R-:W-:Y:S01]  /*3080*/  DFMA R12, R38, R38, R36 ;  /* 0x00000026260c722b */ /* 0x000fe20000000024 */
[----:B------:R-:W-:Y:S10]  /*3090*/  @P0 BRA `(.L_x_32) ;  /* 0xfffffffc006c0947 */ /* 0x000ff4000383ffff */
[----:B------:R-:W-:-:S07]  /*30a0*/  IMAD.MOV.U32 R0, RZ, RZ, R41 ;  /* 0x000000ffff007224 */ /* 0x000fce00078e0029 */
.L_x_31:
[----:B------:R-:W-:-:S13]  /*30b0*/  ISETP.NE.AND P0, PT, R43, RZ, PT ;  /* 0x000000ff2b00720c */ /* 0x000fda0003f05270 */
[----:B------:R-:W-:Y:S05]  /*30c0*/  @!P0 BRA `(.L_x_30) ;  /* 0x0000000000cc8947 */ /* 0x000fea0003800000 */
[----:B-1----:R-:W-:Y:S01]  /*30d0*/  VIADD R2, R43, 0xffffffff ;  /* 0xffffffff2b027836 */ /* 0x002fe20000000000 */
[----:B------:R-:W-:-:S04]  /*30e0*/  ISETP.NE.AND P1, PT, R42, RZ, PT ;  /* 0x000000ff2a00720c */ /* 0x000fc80003f25270 */
[----:B------:R-:W-:-:S13]  /*30f0*/  ISETP.GE.U32.AND P0, PT, R2, 0x7, PT ;  /* 0x000000070200780c */ /* 0x000fda0003f06070 */
[----:B------:R-:W-:Y:S05]  /*3100*/  @!P0 BRA `(.L_x_33) ;  /* 0x00000000004c8947 */ /* 0x000fea0003800000 */
[----:B0-----:R-:W0:Y:S02]  /*3110*/  LDC.64 R34, c[0x0][0x3a0] ;  /* 0x0000e800ff227b82 */ /* 0x001e240000000a00 */
[----:B0-----:R-:W-:-:S05]  /*3120*/  IMAD.WIDE.U32 R34, R0, 0x8, R34 ;  /* 0x0000000800227825 */ /* 0x001fca00078e0022 */
[----:B-----5:R-:W4:Y:S04]  /*3130*/  LDG.E.64 R36, desc[UR8][R34.64] ;  /* 0x0000000822247981 */ /* 0x020f28000c1e1b00 */
[----:B------:R-:W2:Y:S04]  /*3140*/  LDG.E.64 R32, desc[UR8][R34.64+0x8] ;  /* 0x0000080822207981 */ /* 0x000ea8000c1e1b00 */
[----:B------:R-:W3:Y:S04]  /*3150*/  LDG.E.64 R30, desc[UR8][R34.64+0x10] ;  /* 0x00001008221e7981 */ /* 0x000ee8000c1e1b00 */
[----:B------:R-:W3:Y:S04]  /*3160*/  LDG.E.64 R28, desc[UR8][R34.64+0x18] ;  /* 0x00001808221c7981 */ /* 0x000ee8000c1e1b00 */
[----:B------:R-:W3:Y:S04]  /*3170*/  LDG.E.64 R26, desc[UR8][R34.64+0x20] ;  /* 0x00002008221a7981 */ /* 0x000ee8000c1e1b00 */
[----:B------:R-:W3:Y:S04]  /*3180*/  LDG.E.64 R2, desc[UR8][R34.64+0x28] ;  /* 0x0000280822027981 */ /* 0x000ee8000c1e1b00 */
[----:B------:R-:W3:Y:S01]  /*3190*/  LDG.E.64 R38, desc[UR8][R34.64+0x38] ;  /* 0x0000380822267981 */ /* 0x000ee2000c1e1b00 */
[----:B----4-:R-:W-:-:S03]  /*31a0*/  DFMA R36, R36, R36, R12 ;  /* 0x000000242424722b */ /* 0x010fc6000000000c */
[----:B------:R-:W4:Y:S05]  /*31b0*/  LDG.E.64 R12, desc[UR8][R34.64+0x30] ;  /* 0x00003008220c7981 */ /* 0x000f2a000c1e1b00 */
[----:B--2---:R-:W-:-:S08]  /*31c0*/  DFMA R36, R32, R32, R36 ;  /* 0x000000202024722b */ /* 0x004fd00000000024 */
[----:B---3--:R-:W-:-:S08]  /*31d0*/  DFMA R36, R30, R30, R36 ;  /* 0x0000001e1e24722b */ /* 0x008fd00000000024 */
[----:B------:R-:W-:-:S08]  /*31e0*/  DFMA R36, R28, R28, R36 ;  /* 0x0000001c1c24722b */ /* 0x000fd00000000024 */
[----:B------:R-:W-:-:S08]  /*31f0*/  DFMA R36, R26, R26, R36 ;  /* 0x0000001a1a24722b */ /* 0x000fd00000000024 */
[----:B------:R-:W-:Y:S01]  /*3200*/  DFMA R36, R2, R2, R36 ;  /* 0x000000020224722b */ /* 0x000fe20000000024 */
[----:B------:R-:W-:-:S07]  /*3210*/  VIADD R0, R0, 0x8 ;  /* 0x0000000800007836 */ /* 0x000fce0000000000 */
[----:B----4-:R-:W-:-:S08]  /*3220*/  DFMA R12, R12, R12, R36 ;  /* 0x0000000c0c0c722b */ /* 0x010fd00000000024 */
[----:B------:R-:W-:-:S11]  /*3230*/  DFMA R12, R38, R38, R12 ;  /* 0x00000026260c722b */ /* 0x000fd6000000000c */
.L_x_33:
[----:B------:R-:W-:Y:S05]  /*3240*/  @!P1 BRA `(.L_x_30) ;  /* 0x00000000006c9947 */ /* 0x000fea0003800000 */
[----:B------:R-:W-:Y:S01]  /*3250*/  VIADD R2, R42, 0xffffffff ;  /* 0xffffffff2a027836 */ /* 0x000fe20000000000 */
[----:B------:R-:W-:-:S04]  /*3260*/  ISETP.NE.AND P1, PT, R40, RZ, PT ;  /* 0x000000ff2800720c */ /* 0x000fc80003f25270 */
[----:B------:R-:W-:-:S13]  /*3270*/  ISETP.GE.U32.AND P0, PT, R2, 0x3, PT ;  /* 0x000000030200780c */ /* 0x000fda0003f06070 */
[----:B------:R-:W-:Y:S05]  /*3280*/  @!P0 BRA `(.L_x_34) ;  /* 0x00000000002c8947 */ /* 0x000fea0003800000 */
[----:B------:R-:W1:Y:S02]  /*3290*/  LDC.64 R2, c[0x0][0x3a0] ;  /* 0x0000e800ff027b82 */ /* 0x000e640000000a00 */
[----:B-1----:R-:W-:-:S05]  /*32a0*/  IMAD.WIDE.U32 R30, R0, 0x8, R2 ;  /* 0x00000008001e7825 */ /* 0x002fca00078e0002 */
[----:B------:R-:W4:Y:S04]  /*32b0*/  LDG.E.64 R32, desc[UR8][R30.64] ;  /* 0x000000081e207981 */ /* 0x000f28000c1e1b00 */
[----:B------:R-:W2:Y:S04]  /*32c0*/  LDG.E.64 R26, desc[UR8][R30.64+0x8] ;  /* 0x000008081e1a7981 */ /* 0x000ea8000c1e1b00 */
[----:B------:R-:W3:Y:S04]  /*32d0*/  LDG.E.64 R2, desc[UR8][R30.64+0x10] ;  /* 0x000010081e027981 */ /* 0x000ee8000c1e1b00 */
[----:B------:R-:W3:Y:S01]  /*32e0*/  LDG.E.64 R28, desc[UR8][R30.64+0x18] ;  /* 0x000018081e1c7981 */ /* 0x000ee2000c1e1b00 */
[----:B------:R-:W-:Y:S01]  /*32f0*/  VIADD R0, R0, 0x4 ;  /* 0x0000000400007836 */ /* 0x000fe20000000000 */
[----:B----4-:R-:W-:-:S08]  /*3300*/  DFMA R32, R32, R32, R12 ;  /* 0x000000202020722b */ /* 0x010fd0000000000c */
[----:B--2---:R-:W-:-:S08]  /*3310*/  DFMA R32, R26, R26, R32 ;  /* 0x0000001a1a20722b */ /* 0x004fd00000000020 */
[----:B---3--:R-:W-:-:S08]  /*3320*/  DFMA R32, R2, R2, R32 ;  /* 0x000000020220722b */ /* 0x008fd00000000020 */
[----:B------:R-:W-:-:S11]  /*3330*/  DFMA R12, R28, R28, R32 ;  /* 0x0000001c1c0c722b */ /* 0x000fd60000000020 */
.L_x_34:
[----:B------:R-:W-:Y:S05]  /*3340*/  @!P1 BRA `(.L_x_30) ;  /* 0x00000000002c9947 */ /* 0x000fea0003800000 */
[----:B------:R-:W1:Y:S02]  /*3350*/  LDC.64 R28, c[0x0][0x3a0] ;  /* 0x0000e800ff1c7b82 */ /* 0x000e640000000a00 */
[----:B-1----:R-:W-:-:S05]  /*3360*/  IMAD.WIDE.U32 R28, R0, 0x8, R28 ;  /* 0x00000008001c7825 */ /* 0x002fca00078e001c */
[----:B------:R-:W4:Y:S01]  /*3370*/  LDG.E.64 R2, desc[UR8][R28.64] ;  /* 0x000000081c027981 */ /* 0x000f22000c1e1b00 */
[----:B------:R-:W-:Y:S01]  /*3380*/  ISETP.NE.AND P0, PT, R40, 0x1, PT ;  /* 0x000000012800780c */ /* 0x000fe20003f05270 */
[----:B----4-:R-:W-:-:S12]  /*3390*/  DFMA R12, R2, R2, R12 ;  /* 0x00000002020c722b */ /* 0x010fd8000000000c */
[----:B------:R-:W-:Y:S05]  /*33a0*/  @!P0 BRA `(.L_x_30) ;  /* 0x0000000000148947 */ /* 0x000fea0003800000 */
[----:B------:R-:W-:Y:S01]  /*33b0*/  ISETP.NE.AND P0, PT, R40, 0x2, PT ;  /* 0x000000022800780c */ /* 0x000fe20003f05270 */
[----:B------:R-:W4:-:S12]  /*33c0*/  LDG.E.64 R2, desc[UR8][R28.64+0x8] ;  /* 0x000008081c027981 */ /* 0x000f18000c1e1b00 */
[----:B------:R-:W2:Y:S01]  /*33d0*/  @P0 LDG.E.64 R26, desc[UR8][R28.64+0x10] ;  /* 0x000010081c1a0981 */ /* 0x000ea2000c1e1b00 */
[----:B----4-:R-:W-:-:S08]  /*33e0*/  DFMA R12, R2, R2, R12 ;  /* 0x00000002020c722b */ /* 0x010fd0000000000c */
[----:B--2---:R-:W-:-:S11]  /*33f0*/  @P0 DFMA R12, R26, R26, R12 ;  /* 0x0000001a1a0c022b */ /* 0x004fd6000000000c */
.L_x_30:
[----:B-1----:R-:W1:Y:S01]  /*3400*/  MUFU.RCP64H R3, R23 ;  /* 0x0000001700037308 */ /* 0x002e620000001800 */
        /* <DEDUP_REMOVED lines=14> */
[----:B------:R-:W-:Y:S01]  /*34f0*/  MOV R30, R12 ;  /* 0x0000000c001e7202 */ /* 0x000fe20000000f00 */
[----:B------:R-:W-:Y:S01]  /*3500*/  IMAD.MOV.U32 R29, RZ, RZ, R23 ;  /* 0x000000ffff1d7224 */ /* 0x000fe200078e0017 */
[----:B------:R-:W-:Y:S01]  /*3510*/  MOV R45, 0x3540 ;  /* 0x00003540002d7802 */ /* 0x000fe20000000f00 */
[----:B------:R-:W-:-:S07]  /*3520*/  IMAD.MOV.U32 R31, RZ, RZ, R13 ;  /* 0x000000ffff1f7224 */ /* 0x000fce00078e000d */
[----:B0-23-5:R-:W-:Y:S05]  /*3530*/  CALL.REL.NOINC `($__internal_0_$__cuda_sm20_div_rn_f64_full) ;  /* 0x00000000002c7944 */ /* 0x02dfea0003c00000 */
[----:B------:R-:W-:Y:S02]  /*3540*/  IMAD.MOV.U32 R2, RZ, RZ, R0 ;  /* 0x000000ffff027224 */ /* 0x000fe400078e0000 */
[----:B------:R-:W-:-:S07]  /*3550*/  IMAD.MOV.U32 R3, RZ, RZ, R27 ;  /* 0x000000ffff037224 */ /* 0x000fce00078e001b */
.L_x_35:
[----:B------:R-:W4:Y:S01]  /*3560*/  LDG.E.64 R22, desc[UR8][R14.64] ;  /* 0x000000080e167981 */ /* 0x000f22000c1e1b00 */
[----:B------:R-:W-:Y:S01]  /*3570*/  DSETP.GT.AND P0, PT, R12, R10, PT ;  /* 0x0000000a0c00722a */ /* 0x000fe20003f04000 */
[----:B------:R-:W-:Y:S01]  /*3580*/  ISETP.LT.U32.AND P1, PT, R5, 0x3e7, PT ;  /* 0x000003e70500780c */ /* 0x000fe20003f21070 */
[----:B------:R-:W-:Y:S01]  /*3590*/  UIADD3 UR4, UPT, UPT, UR4, 0x1, URZ ;  /* 0x0000000104047890 */ /* 0x000fe2000fffe0ff */
[----:B----4-:R-:W-:-:S07]  /*35a0*/  DFMA R22, R22, R2, R24 ;  /* 0x000000021616722b */ /* 0x010fce0000000018 */
[----:B------:R1:W-:Y:S01]  /*35b0*/  STG.E.64 desc[UR8][R14.64], R22 ;  /* 0x000000160e007986 */ /* 0x0003e2000c101b08 */
[----:B------:R-:W-:Y:S06]  /*35c0*/  BAR.SYNC.DEFER_BLOCKING 0x0 ;  /* 0x0000000000007b1d */ /* 0x000fec0000010000 */
[----:B------:R-:W-:Y:S05]  /*35d0*/  @P0 BRA P1, `(.L_x_36) ;  /* 0xffffffd800a80947 */ /* 0x000fea000083ffff */
[----:B------:R-:W-:Y:S05]  /*35e0*/  EXIT ;  /* 0x000000000000794d */ /* 0x000fea0003800000 */
        .weak           $__internal_0_$__cuda_sm20_div_rn_f64_full
        .type           $__internal_0_$__cuda_sm20_div_rn_f64_full,@function
        .size           $__internal_0_$__cuda_sm20_div_rn_f64_full,(.L_x_43 - $__internal_0_$__cuda_sm20_div_rn_f64_full)
$__internal_0_$__cuda_sm20_div_rn_f64_full:
[C---:B------:R-:W-:Y:S01]  /*35f0*/  FSETP.GEU.AND P0, PT, |R29|.reuse, 1.469367938527859385e-39, PT ;  /* 0x001000001d00780b */ /* 0x040fe20003f0e200 */
[----:B------:R-:W-:Y:S01]  /*3600*/  IMAD.MOV.U32 R36, RZ, RZ, 0x1 ;  /* 0x00000001ff247424 */ /* 0x000fe200078e00ff */
[C---:B------:R-:W-:Y:S01]  /*3610*/  LOP3.LUT R26, R29.reuse, 0x800fffff, RZ, 0xc0, !PT ;  /* 0x800fffff1d1a7812 */ /* 0x040fe200078ec0ff */
[----:B------:R-:W-:Y:S01]  /*3620*/  IMAD.MOV.U32 R32, RZ, RZ, R30 ;  /* 0x000000ffff207224 */ /* 0x000fe200078e001e */
[----:B------:R-:W-:Y:S02]  /*3630*/  LOP3.LUT R4, R29, 0x7ff00000, RZ, 0xc0, !PT ;  /* 0x7ff000001d047812 */ /* 0x000fe400078ec0ff */
[----:B------:R-:W-:Y:S01]  /*3640*/  LOP3.LUT R27, R26, 0x3ff00000, RZ, 0xfc, !PT ;  /* 0x3ff000001a1b7812 */ /* 0x000fe200078efcff */
[----:B------:R-:W-:-:S06]  /*3650*/  IMAD.MOV.U32 R26, RZ, RZ, R28 ;  /* 0x000000ffff1a7224 */ /* 0x000fcc00078e001c */
[----:B------:R-:W-:-:S06]  /*3660*/  @!P0 DMUL R26, R28, 8.98846567431157953865e+307 ;  /* 0x7fe000001c1a8828 */ /* 0x000fcc0000000000 */
[----:B------:R-:W0:Y:S02]  /*3670*/  MUFU.RCP64H R37, R27 ;  /* 0x0000001b00257308 */ /* 0x000e240000001800 */
[----:B0-----:R-:W-:-:S08]  /*3680*/  DFMA R2, R36, -R26, 1 ;  /* 0x3ff000002402742b */ /* 0x001fd0000000081a */
[----:B------:R-:W-:-:S08]  /*3690*/  DFMA R2, R2, R2, R2 ;  /* 0x000000020202722b */ /* 0x000fd00000000002 */
[----:B------:R-:W-:Y:S01]  /*36a0*/  DFMA R36, R36, R2, R36 ;  /* 0x000000022424722b */ /* 0x000fe20000000024 */
[----:B------:R-:W-:Y:S01]  /*36b0*/  LOP3.LUT R3, R31, 0x7ff00000, RZ, 0xc0, !PT ;  /* 0x7ff000001f037812 */ /* 0x000fe200078ec0ff */
[----:B------:R-:W-:-:S03]  /*36c0*/  IMAD.MOV.U32 R2, RZ, RZ, 0x1ca00000 ;  /* 0x1ca00000ff027424 */ /* 0x000fc600078e00ff */
[----:B------:R-:W-:Y:S01]  /*36d0*/  ISETP.GE.U32.AND P2, PT, R3, R4, PT ;  /* 0x000000040300720c */ /* 0x000fe20003f46070 */
[----:B------:R-:W-:Y:S02]  /*36e0*/  IMAD.MOV.U32 R0, RZ, RZ, R3 ;  /* 0x000000ffff007224 */ /* 0x000fe400078e0003 */
[----:B------:R-:W-:Y:S01]  /*36f0*/  DFMA R34, R36, -R26, 1 ;  /* 0x3ff000002422742b */ /* 0x000fe2000000081a */
[----:B------:R-:W-:Y:S02]  /*3700*/  SEL R33, R2, 0x63400000, !P2 ;  /* 0x6340000002217807 */ /* 0x000fe40005000000 */
[----:B------:R-:W-:Y:S02]  /*3710*/  FSETP.GEU.AND P2, PT, |R31|, 1.469367938527859385e-39, PT ;  /* 0x001000001f00780b */ /* 0x000fe40003f4e200 */
[----:B------:R-:W-:-:S03]  /*3720*/  LOP3.LUT R33, R33, 0x800fffff, R31, 0xf8, !PT ;  /* 0x800fffff21217812 */ /* 0x000fc600078ef81f */
[----:B------:R-:W-:-:S08]  /*3730*/  DFMA R34, R36, R34, R36 ;  /* 0x000000222422722b */ /* 0x000fd00000000024 */
[----:B------:R-:W-:Y:S05]  /*3740*/  @P2 BRA `(.L_x_37) ;  /* 0x0000000000202947 */ /* 0x000fea0003800000 */
[----:B------:R-:W-:Y:S01]  /*3750*/  LOP3.LUT R0, R29, 0x7ff00000, RZ, 0xc0, !PT ;  /* 0x7ff000001d007812 */ /* 0x000fe200078ec0ff */
[----:B------:R-:W-:-:S03]  /*3760*/  IMAD.MOV.U32 R36, RZ, RZ, RZ ;  /* 0x000000ffff247224 */ /* 0x000fc600078e00ff */
[----:B------:R-:W-:-:S04]  /*3770*/  ISETP.GE.U32.AND P2, PT, R3, R0, PT ;  /* 0x000000000300720c */ /* 0x000fc80003f46070 */
[----:B------:R-:W-:-:S04]  /*3780*/  SEL R37, R2, 0x63400000, !P2 ;  /* 0x6340000002257807 */ /* 0x000fc80005000000 */
[----:B------:R-:W-:-:S04]  /*3790*/  LOP3.LUT R37, R37, 0x80000000, R31, 0xf8, !PT ;  /* 0x8000000025257812 */ /* 0x000fc800078ef81f */
[----:B------:R-:W-:-:S06]  /*37a0*/  LOP3.LUT R37, R37, 0x100000, RZ, 0xfc, !PT ;  /* 0x0010000025257812 */ /* 0x000fcc00078efcff */
[----:B------:R-:W-:-:S10]  /*37b0*/  DFMA R32, R32, 2, -R36 ;  /* 0x400000002020782b */ /* 0x000fd40000000824 */
[----:B------:R-:W-:-:S07]  /*37c0*/  LOP3.LUT R0, R33, 0x7ff00000, RZ, 0xc0, !PT ;  /* 0x7ff0000021007812 */ /* 0x000fce00078ec0ff */
.L_x_37:
[----:B------:R-:W-:Y:S01]  /*37d0*/  DMUL R36, R34, R32 ;  /* 0x0000002022247228 */ /* 0x000fe20000000000 */
[----:B------:R-:W-:-:S07]  /*37e0*/  @!P0 LOP3.LUT R4, R27, 0x7ff00000, RZ, 0xc0, !PT ;  /* 0x7ff000001b048812 */ /* 0x000fce00078ec0ff */
[----:B------:R-:W-:-:S08]  /*37f0*/  DFMA R38, R36, -R26, R32 ;  /* 0x8000001a2426722b */ /* 0x000fd00000000020 */
[----:B------:R-:W-:Y:S01]  /*3800*/  DFMA R38, R34, R38, R36 ;  /* 0x000000262226722b */ /* 0x000fe20000000024 */
[----:B------:R-:W-:-:S05]  /*3810*/  VIADD R34, R0, 0xffffffff ;  /* 0xffffffff00227836 */ /* 0x000fca0000000000 */
[----:B------:R-:W-:Y:S01]  /*3820*/  ISETP.GT.U32.AND P0, PT, R34, 0x7feffffe, PT ;  /* 0x7feffffe2200780c */ /* 0x000fe20003f04070 */
[----:B------:R-:W-:-:S05]  /*3830*/  VIADD R34, R4, 0xffffffff ;  /* 0xffffffff04227836 */ /* 0x000fca0000000000 */
[----:B------:R-:W-:-:S13]  /*3840*/  ISETP.GT.U32.OR P0, PT, R34, 0x7feffffe, P0 ;  /* 0x7feffffe2200780c */ /* 0x000fda0000704470 */
[----:B------:R-:W-:Y:S05]  /*3850*/  @P0 BRA `(.L_x_38) ;  /* 0x00000000006c0947 */ /* 0x000fea0003800000 */
[----:B------:R-:W-:Y:S01]  /*3860*/  LOP3.LUT R4, R29, 0x7ff00000, RZ, 0xc0, !PT ;  /* 0x7ff000001d047812 */ /* 0x000fe200078ec0ff */
[----:B------:R-:W-:-:S03]  /*3870*/  IMAD.MOV.U32 R30, RZ, RZ, RZ ;  /* 0x000000ffff1e7224 */ /* 0x000fc600078e00ff */
[CC--:B------:R-:W-:Y:S02]  /*3880*/  VIADDMNMX R0, R3.reuse, -R4.reuse, 0xb9600000, !PT ;  /* 0xb960000003007446 */ /* 0x0c0fe40007800904 */
[----:B------:R-:W-:Y:S02]  /*3890*/  ISETP.GE.U32.AND P0, PT, R3, R4, PT ;  /* 0x000000040300720c */ /* 0x000fe40003f06070 */
[----:B------:R-:W-:Y:S02]  /*38a0*/  VIMNMX R0, PT, PT, R0, 0x46a00000, PT ;  /* 0x46a0000000007848 */ /* 0x000fe40003fe0100 */
[----:B------:R-:W-:-:S05]  /*38b0*/  SEL R3, R2, 0x63400000, !P0 ;  /* 0x6340000002037807 */ /* 0x000fca0004000000 */
[----:B------:R-:W-:-:S04]  /*38c0*/  IMAD.IADD R0, R0, 0x1, -R3 ;  /* 0x0000000100007824 */ /* 0x000fc800078e0a03 */
[----:B------:R-:W-:-:S06]  /*38d0*/  VIADD R31, R0, 0x7fe00000 ;  /* 0x7fe00000001f7836 */ /* 0x000fcc0000000000 */
[----:B------:R-:W-:-:S10]  /*38e0*/  DMUL R2, R38, R30 ;  /* 0x0000001e26027228 */ /* 0x000fd40000000000 */
[----:B------:R-:W-:-:S13]  /*38f0*/  FSETP.GTU.AND P0, PT, |R3|, 1.469367938527859385e-39, PT ;  /* 0x001000000300780b */ /* 0x000fda0003f0c200 */
[----:B------:R-:W-:Y:S05]  /*3900*/  @P0 BRA `(.L_x_39) ;  /* 0x0000000000940947 */ /* 0x000fea0003800000 */
[----:B------:R-:W-:Y:S01]  /*3910*/  DFMA R26, R38, -R26, R32 ;  /* 0x8000001a261a722b */ /* 0x000fe20000000020 */
[----:B------:R-:W-:-:S09]  /*3920*/  MOV R30, RZ ;  /* 0x000000ff001e7202 */ /* 0x000fd20000000f00 */
[C---:B------:R-:W-:Y:S02]  /*3930*/  FSETP.NEU.AND P0, PT, R27.reuse, RZ, PT ;  /* 0x000000ff1b00720b */ /* 0x040fe40003f0d000 */
[----:B------:R-:W-:-:S04]  /*3940*/  LOP3.LUT R29, R27, 0x80000000, R29, 0x48, !PT ;  /* 0x800000001b1d7812 */ /* 0x000fc800078e481d */
[----:B------:R-:W-:-:S07]  /*3950*/  LOP3.LUT R31, R29, R31, RZ, 0xfc, !PT ;  /* 0x0000001f1d1f7212 */ /* 0x000fce00078efcff */
[----:B------:R-:W-:Y:S05]  /*3960*/  @!P0 BRA `(.L_x_39) ;  /* 0x00000000007c8947 */ /* 0x000fea0003800000 */
[----:B------:R-:W-:Y:S01]  /*3970*/  IMAD.MOV R27, RZ, RZ, -R0 ;  /* 0x000000ffff1b7224 */ /* 0x000fe200078e0a00 */
[----:B------:R-:W-:Y:S01]  /*3980*/  DMUL.RP R30, R38, R30 ;  /* 0x0000001e261e7228 */ /* 0x000fe20000008000 */
[----:B------:R-:W-:-:S06]  /*3990*/  IMAD.MOV.U32 R26, RZ, RZ, RZ ;  /* 0x000000ffff1a7224 */ /* 0x000fcc00078e00ff */
[----:B------:R-:W-:-:S03]  /*39a0*/  DFMA R26, R2, -R26, R38 ;  /* 0x8000001a021a722b */ /* 0x000fc60000000026 */
[----:B------:R-:W-:-:S03]  /*39b0*/  LOP3.LUT R29, R31, R29, RZ, 0x3c, !PT ;  /* 0x0000001d1f1d7212 */ /* 0x000fc600078e3cff */
[----:B------:R-:W-:-:S04]  /*39c0*/  IADD3 R26, PT, PT, -R0, -0x43300000, RZ ;  /* 0xbcd00000001a7810 */ /* 0x000fc80007ffe1ff */
[----:B------:R-:W-:-:S04]  /*39d0*/  FSETP.NEU.AND P0, PT, |R27|, R26, PT ;  /* 0x0000001a1b00720b */ /* 0x000fc80003f0d200 */
[----:B------:R-:W-:Y:S02]  /*39e0*/  FSEL R2, R30, R2, !P0 ;  /* 0x000000021e027208 */ /* 0x000fe40004000000 */
[----:B------:R-:W-:Y:S01]  /*39f0*/  FSEL R3, R29, R3, !P0 ;  /* 0x000000031d037208 */ /* 0x000fe20004000000 */
[----:B------:R-:W-:Y:S06]  /*3a00*/  BRA `(.L_x_39) ;  /* 0x0000000000547947 */ /* 0x000fec0003800000 */
.L_x_38:
[----:B------:R-:W-:-:S14]  /*3a10*/  DSETP.NAN.AND P0, PT, R30, R30, PT ;  /* 0x0000001e1e00722a */ /* 0x000fdc0003f08000 */
[----:B------:R-:W-:Y:S05]  /*3a20*/  @P0 BRA `(.L_x_40) ;  /* 0x0000000000440947 */ /* 0x000fea0003800000 */
[----:B------:R-:W-:-:S14]  /*3a30*/  DSETP.NAN.AND P0, PT, R28, R28, PT ;  /* 0x0000001c1c00722a */ /* 0x000fdc0003f08000 */
[----:B------:R-:W-:Y:S05]  /*3a40*/  @P0 BRA `(.L_x_41) ;  /* 0x0000000000300947 */ /* 0x000fea0003800000 */
[----:B------:R-:W-:Y:S01]  /*3a50*/  ISETP.NE.AND P0, PT, R0, R4, PT ;  /* 0x000000040000720c */ /* 0x000fe20003f05270 */
[----:B------:R-:W-:Y:S02]  /*3a60*/  IMAD.MOV.U32 R2, RZ, RZ, 0x0 ;  /* 0x00000000ff027424 */ /* 0x000fe400078e00ff */
[----:B------:R-:W-:-:S10]  /*3a70*/  IMAD.MOV.U32 R3, RZ, RZ, -0x80000 ;  /* 0xfff80000ff037424 */ /* 0x000fd400078e00ff */
[----:B------:R-:W-:Y:S05]  /*3a80*/  @!P0 BRA `(.L_x_39) ;  /* 0x0000000000348947 */ /* 0x000fea0003800000 */
[----:B------:R-:W-:Y:S02]  /*3a90*/  ISETP.NE.AND P0, PT, R0, 0x7ff00000, PT ;  /* 0x7ff000000000780c */ /* 0x000fe40003f05270 */
[----:B------:R-:W-:Y:S02]  /*3aa0*/  LOP3.LUT R3, R31, 0x80000000, R29, 0x48, !PT ;  /* 0x800000001f037812 */ /* 0x000fe400078e481d */
[----:B------:R-:W-:-:S13]  /*3ab0*/  ISETP.EQ.OR P0, PT, R4, RZ, !P0 ;  /* 0x000000ff0400720c */ /* 0x000fda0004702670 */
[----:B------:R-:W-:Y:S01]  /*3ac0*/  @P0 LOP3.LUT R0, R3, 0x7ff00000, RZ, 0xfc, !PT ;  /* 0x7ff0000003000812 */ /* 0x000fe200078efcff */
[----:B------:R-:W-:Y:S02]  /*3ad0*/  @!P0 IMAD.MOV.U32 R2, RZ, RZ, RZ ;  /* 0x000000ffff028224 */ /* 0x000fe400078e00ff */
[----:B------:R-:W-:Y:S02]  /*3ae0*/  @P0 IMAD.MOV.U32 R2, RZ, RZ, RZ ;  /* 0x000000ffff020224 */ /* 0x000fe400078e00ff */
[----:B------:R-:W-:Y:S01]  /*3af0*/  @P0 IMAD.MOV.U32 R3, RZ, RZ, R0 ;  /* 0x000000ffff030224 */ /* 0x000fe200078e0000 */
[----:B------:R-:W-:Y:S06]  /*3b00*/  BRA `(.L_x_39) ;  /* 0x0000000000147947 */ /* 0x000fec0003800000 */
.L_x_41:
[----:B------:R-:W-:Y:S01]  /*3b10*/  LOP3.LUT R3, R29, 0x80000, RZ, 0xfc, !PT ;  /* 0x000800001d037812 */ /* 0x000fe200078efcff */
[----:B------:R-:W-:Y:S01]  /*3b20*/  IMAD.MOV.U32 R2, RZ, RZ, R28 ;  /* 0x000000ffff027224 */ /* 0x000fe200078e001c */
[----:B------:R-:W-:Y:S06]  /*3b30*/  BRA `(.L_x_39) ;  /* 0x0000000000087947 */ /* 0x000fec0003800000 */
.L_x_40:
[----:B------:R-:W-:Y:S01]  /*3b40*/  LOP3.LUT R3, R31, 0x80000, RZ, 0xfc, !PT ;  /* 0x000800001f037812 */ /* 0x000fe200078efcff */
[----:B------:R-:W-:-:S07]  /*3b50*/  IMAD.MOV.U32 R2, RZ, RZ, R30 ;  /* 0x000000ffff027224 */ /* 0x000fce00078e001e */
.L_x_39:
[----:B------:R-:W-:Y:S02]  /*3b60*/  IMAD.MOV.U32 R0, RZ, RZ, R2 ;  /* 0x000000ffff007224 */ /* 0x000fe400078e0002 */
[----:B------:R-:W-:Y:S02]  /*3b70*/  IMAD.MOV.U32 R27, RZ, RZ, R3 ;  /* 0x000000ffff1b7224 */ /* 0x000fe400078e0003 */
[----:B------:R-:W-:Y:S02]  /*3b80*/  IMAD.MOV.U32 R2, RZ, RZ, R45 ;  /* 0x000000ffff027224 */ /* 0x000fe400078e002d */
[----:B------:R-:W-:-:S04]  /*3b90*/  IMAD.MOV.U32 R3, RZ, RZ, 0x0 ;  /* 0x00000000ff037424 */ /* 0x000fc800078e00ff */
[----:B------:R-:W-:Y:S05]  /*3ba0*/  RET.REL.NODEC R2 `(_Z10gpuCGSolvePPdS_S_S_S_S_i) ;  /* 0xffffffc402147950 */ /* 0x000fea0003c3ffff */
.L_x_42:
[----:B------:R-:W-:-:S00]  /*3bb0*/  BRA `(.L_x_42) ;  /* 0xfffffffc00fc7947 */ /* 0x000fc0000383ffff */
[----:B------:R-:W-:-:S00]  /*3bc0*/  NOP ;  /* 0x0000000000007918 */ /* 0x000fc00000000000 */
        /* <DEDUP_REMOVED lines=11> */
.L_x_43:


//--------------------- .nv.shared.reserved.0     --------------------------
	.section	.nv.shared.reserved.0,"aw",@nobits
	.weak		__nv_reservedSMEM_offset_0_alias
	.size		__nv_reservedSMEM_offset_0_alias, 0, 64
	.other		__nv_reservedSMEM_offset_0_alias,@"STO_CUDA_RESERVED_SHARED STV_DEFAULT"
__nv_reservedSMEM_offset_0_alias:
	.zero		0
	.zero		64


//--------------------- .nv.constant0._Z10gpuCGSolvePPdS_S_S_S_S_i --------------------------
	.section	.nv.constant0._Z10gpuCGSolvePPdS_S_S_S_S_i,"a",@progbits
	.sectionflags	@""
	.align	4
.nv.constant0._Z10gpuCGSolvePPdS_S_S_S_S_i:
	.zero		948


//--------------------- SYMBOLS --------------------------

	.type		.nv.reservedSmem.offset0,@object
	.size		.nv.reservedSmem.offset0,0x4
